	.headerflags	@"EF_CUDA_TEXMODE_UNIFIED EF_CUDA_64BIT_ADDRESS EF_CUDA_ACCELERATORS EF_CUDA_SM90 EF_CUDA_VIRTUAL_SM(EF_CUDA_SM90)"
	.elftype	@"ET_EXEC"


//--------------------- .nv.info                  --------------------------
	.section	.nv.info,"",@"SHT_CUDA_INFO"
	.align	4


	//----- nvinfo : EIATTR_REGCOUNT
	.align		4
        /*0000*/ 	.byte	0x04, 0x2f
        /*0002*/ 	.short	(.L_3 - .L_2)
	.align		4
.L_2:
        /*0004*/ 	.word	index@(triton_poi_fused_add_cat_clone_relu_threshold_backward_24)
        /*0008*/ 	.word	0x0000005a


	//----- nvinfo : EIATTR_MIN_STACK_SIZE
	.align		4
.L_3:
        /*000c*/ 	.byte	0x04, 0x12
        /*000e*/ 	.short	(.L_5 - .L_4)
	.align		4
.L_4:
        /*0010*/ 	.word	index@(triton_poi_fused_add_cat_clone_relu_threshold_backward_24)
        /*0014*/ 	.word	0x00000000


	//----- nvinfo : EIATTR_FRAME_SIZE
	.align		4
.L_5:
        /*0018*/ 	.byte	0x04, 0x11
        /*001a*/ 	.short	(.L_7 - .L_6)
	.align		4
.L_6:
        /*001c*/ 	.word	index@(triton_poi_fused_add_cat_clone_relu_threshold_backward_24)
        /*0020*/ 	.word	0x00000000


	//----- nvinfo : EIATTR_MIN_STACK_SIZE
	.align		4
.L_7:
        /*0024*/ 	.byte	0x04, 0x12
        /*0026*/ 	.short	(.L_9 - .L_8)
	.align		4
.L_8:
        /*0028*/ 	.word	index@(triton_poi_fused_add_cat_clone_relu_threshold_backward_24)
        /*002c*/ 	.word	0x00000000
.L_9:


//--------------------- .nv.info.triton_poi_fused_add_cat_clone_relu_threshold_backward_24 --------------------------
	.section	.nv.info.triton_poi_fused_add_cat_clone_relu_threshold_backward_24,"",@"SHT_CUDA_INFO"
	.sectionflags	@""
	.align	4


	//----- nvinfo : EIATTR_CUDA_API_VERSION
	.align		4
        /*0000*/ 	.byte	0x04, 0x37
        /*0002*/ 	.short	(.L_11 - .L_10)
.L_10:
        /*0004*/ 	.word	0x0000007c


	//----- nvinfo : EIATTR_KPARAM_INFO
	.align		4
.L_11:
        /*0008*/ 	.byte	0x04, 0x17
        /*000a*/ 	.short	(.L_13 - .L_12)
.L_12:
        /*000c*/ 	.word	0x00000000
        /*0010*/ 	.short	0x000e
        /*0012*/ 	.short	0x006c
        /*0014*/ 	.byte	0x00, 0xf0, 0x11, 0x00


	//----- nvinfo : EIATTR_KPARAM_INFO
	.align		4
.L_13:
        /*0018*/ 	.byte	0x04, 0x17
        /*001a*/ 	.short	(.L_15 - .L_14)
.L_14:
        /*001c*/ 	.word	0x00000000
        /*0020*/ 	.short	0x000d
        /*0022*/ 	.short	0x0068
        /*0024*/ 	.byte	0x00, 0xf0, 0x11, 0x00


	//----- nvinfo : EIATTR_KPARAM_INFO
	.align		4
.L_15:
        /*0028*/ 	.byte	0x04, 0x17
        /*002a*/ 	.short	(.L_17 - .L_16)
.L_16:
        /*002c*/ 	.word	0x00000000
        /*0030*/ 	.short	0x000c
        /*0032*/ 	.short	0x0060
        /*0034*/ 	.byte	0x00, 0xf4, 0x21, 0x00


	//----- nvinfo : EIATTR_KPARAM_INFO
	.align		4
.L_17:
        /*0038*/ 	.byte	0x04, 0x17
        /*003a*/ 	.short	(.L_19 - .L_18)
.L_18:
        /*003c*/ 	.word	0x00000000
        /*0040*/ 	.short	0x000b
        /*0042*/ 	.short	0x0058
        /*0044*/ 	.byte	0x00, 0xf4, 0x21, 0x00


	//----- nvinfo : EIATTR_KPARAM_INFO
	.align		4
.L_19:
        /*0048*/ 	.byte	0x04, 0x17
        /*004a*/ 	.short	(.L_21 - .L_20)
.L_20:
        /*004c*/ 	.word	0x00000000
        /*0050*/ 	.short	0x000a
        /*0052*/ 	.short	0x0050
        /*0054*/ 	.byte	0x00, 0xf4, 0x21, 0x00


	//----- nvinfo : EIATTR_KPARAM_INFO
	.align		4
.L_21:
        /*0058*/ 	.byte	0x04, 0x17
        /*005a*/ 	.short	(.L_23 - .L_22)
.L_22:
        /*005c*/ 	.word	0x00000000
        /*0060*/ 	.short	0x0009
        /*0062*/ 	.short	0x0048
        /*0064*/ 	.byte	0x00, 0xf4, 0x21, 0x00


	//----- nvinfo : EIATTR_KPARAM_INFO
	.align		4
.L_23:
        /*0068*/ 	.byte	0x04, 0x17
        /*006a*/ 	.short	(.L_25 - .L_24)
.L_24:
        /*006c*/ 	.word	0x00000000
        /*0070*/ 	.short	0x0008
        /*0072*/ 	.short	0x0040
        /*0074*/ 	.byte	0x00, 0xf4, 0x21, 0x00


	//----- nvinfo : EIATTR_KPARAM_INFO
	.align		4
.L_25:
        /*0078*/ 	.byte	0x04, 0x17
        /*007a*/ 	.short	(.L_27 - .L_26)
.L_26:
        /*007c*/ 	.word	0x00000000
        /*0080*/ 	.short	0x0007
        /*0082*/ 	.short	0x0038
        /*0084*/ 	.byte	0x00, 0xf4, 0x21, 0x00


	//----- nvinfo : EIATTR_KPARAM_INFO
	.align		4
.L_27:
        /*0088*/ 	.byte	0x04, 0x17
        /*008a*/ 	.short	(.L_29 - .L_28)
.L_28:
        /*008c*/ 	.word	0x00000000
        /*0090*/ 	.short	0x0006
        /*0092*/ 	.short	0x0030
        /*0094*/ 	.byte	0x00, 0xf4, 0x21, 0x00


	//----- nvinfo : EIATTR_KPARAM_INFO
	.align		4
.L_29:
        /*0098*/ 	.byte	0x04, 0x17
        /*009a*/ 	.short	(.L_31 - .L_30)
.L_30:
        /*009c*/ 	.word	0x00000000
        /*00a0*/ 	.short	0x0005
        /*00a2*/ 	.short	0x0028
        /*00a4*/ 	.byte	0x00, 0xf4, 0x21, 0x00


	//----- nvinfo : EIATTR_KPARAM_INFO
	.align		4
.L_31:
        /*00a8*/ 	.byte	0x04, 0x17
        /*00aa*/ 	.short	(.L_33 - .L_32)
.L_32:
        /*00ac*/ 	.word	0x00000000
        /*00b0*/ 	.short	0x0004
        /*00b2*/ 	.short	0x0020
        /*00b4*/ 	.byte	0x00, 0xf4, 0x21, 0x00


	//----- nvinfo : EIATTR_KPARAM_INFO
	.align		4
.L_33:
        /*00b8*/ 	.byte	0x04, 0x17
        /*00ba*/ 	.short	(.L_35 - .L_34)
.L_34:
        /*00bc*/ 	.word	0x00000000
        /*00c0*/ 	.short	0x0003
        /*00c2*/ 	.short	0x0018
        /*00c4*/ 	.byte	0x00, 0xf4, 0x21, 0x00


	//----- nvinfo : EIATTR_KPARAM_INFO
	.align		4
.L_35:
        /*00c8*/ 	.byte	0x04, 0x17
        /*00ca*/ 	.short	(.L_37 - .L_36)
.L_36:
        /*00cc*/ 	.word	0x00000000
        /*00d0*/ 	.short	0x0002
        /*00d2*/ 	.short	0x0010
        /*00d4*/ 	.byte	0x00, 0xf4, 0x21, 0x00


	//----- nvinfo : EIATTR_KPARAM_INFO
	.align		4
.L_37:
        /*00d8*/ 	.byte	0x04, 0x17
        /*00da*/ 	.short	(.L_39 - .L_38)
.L_38:
        /*00dc*/ 	.word	0x00000000
        /*00e0*/ 	.short	0x0001
        /*00e2*/ 	.short	0x0008
        /*00e4*/ 	.byte	0x00, 0xf4, 0x21, 0x00


	//----- nvinfo : EIATTR_KPARAM_INFO
	.align		4
.L_39:
        /*00e8*/ 	.byte	0x04, 0x17
        /*00ea*/ 	.short	(.L_41 - .L_40)
.L_40:
        /*00ec*/ 	.word	0x00000000
        /*00f0*/ 	.short	0x0000
        /*00f2*/ 	.short	0x0000
        /*00f4*/ 	.byte	0x00, 0xf4, 0x21, 0x00


	//----- nvinfo : EIATTR_SPARSE_MMA_MASK
	.align		4
.L_41:
        /*00f8*/ 	.byte	0x03, 0x50
        /*00fa*/ 	.short	0x0000


	//----- nvinfo : EIATTR_MAXREG_COUNT
	.align		4
        /*00fc*/ 	.byte	0x03, 0x1b
        /*00fe*/ 	.short	0x00ff


	//----- nvinfo : EIATTR_EXIT_INSTR_OFFSETS
	.align		4
        /*0100*/ 	.byte	0x04, 0x1c
        /*0102*/ 	.short	(.L_43 - .L_42)


	//   ....[0]....
.L_42:
        /*0104*/ 	.word	0x000048f0


	//   ....[1]....
        /*0108*/ 	.word	0x00004910


	//----- nvinfo : EIATTR_REQNTID
	.align		4
.L_43:
        /*010c*/ 	.byte	0x04, 0x10
        /*010e*/ 	.short	(.L_45 - .L_44)
.L_44:
        /*0110*/ 	.word	0x00000100
        /*0114*/ 	.word	0x00000001
        /*0118*/ 	.word	0x00000001


	//----- nvinfo : EIATTR_CBANK_PARAM_SIZE
	.align		4
.L_45:
        /*011c*/ 	.byte	0x03, 0x19
        /*011e*/ 	.short	0x0070


	//----- nvinfo : EIATTR_PARAM_CBANK
	.align		4
        /*0120*/ 	.byte	0x04, 0x0a
        /*0122*/ 	.short	(.L_47 - .L_46)
	.align		4
.L_46:
        /*0124*/ 	.word	index@(.nv.constant0.triton_poi_fused_add_cat_clone_relu_threshold_backward_24)
        /*0128*/ 	.short	0x0210
        /*012a*/ 	.short	0x0070


	//----- nvinfo : EIATTR_SW_WAR
	.align		4
.L_47:
        /*012c*/ 	.byte	0x04, 0x36
        /*012e*/ 	.short	(.L_49 - .L_48)
.L_48:
        /*0130*/ 	.word	0x00000008
.L_49:


//--------------------- .nv.callgraph             --------------------------
	.section	.nv.callgraph,"",@"SHT_CUDA_CALLGRAPH"
	.align	4
	.sectionentsize	8
	.align		4
        /*0000*/ 	.word	0x00000000
	.align		4
        /*0004*/ 	.word	0xffffffff
	.align		4
        /*0008*/ 	.word	0x00000000
	.align		4
        /*000c*/ 	.word	0xfffffffe
	.align		4
        /*0010*/ 	.word	0x00000000
	.align		4
        /*0014*/ 	.word	0xfffffffd
	.align		4
        /*0018*/ 	.word	0x00000000
	.align		4
        /*001c*/ 	.word	0xfffffffc


//--------------------- .nv.constant4             --------------------------
	.section	.nv.constant4,"a",@progbits
	.align	8
	.align		8
.nv.constant4:
        /*0000*/ 	.dword	_$_str
	.align		8
        /*0008*/ 	.dword	_$_str_$_2


//--------------------- .text.triton_poi_fused_add_cat_clone_relu_threshold_backward_24 --------------------------
	.section	.text.triton_poi_fused_add_cat_clone_relu_threshold_backward_24,"ax",@progbits
	.sectionflags	@"SHF_BARRIERS=1"
	.align	128
        .global         triton_poi_fused_add_cat_clone_relu_threshold_backward_24
        .type           triton_poi_fused_add_cat_clone_relu_threshold_backward_24,@function
        .size           triton_poi_fused_add_cat_clone_relu_threshold_backward_24,(.L_x_1 - triton_poi_fused_add_cat_clone_relu_threshold_backward_24)
        .other          triton_poi_fused_add_cat_clone_relu_threshold_backward_24,@"STO_CUDA_ENTRY STV_DEFAULT"
triton_poi_fused_add_cat_clone_relu_threshold_backward_24:
.text.triton_poi_fused_add_cat_clone_relu_threshold_backward_24:
[----:B------:R-:W0:Y:S01]  /*0000*/  LDC R1, c[0x0][0x28] ;  /* 0x00000a00ff017b82 */ /* 0x000e220000000800 */
[----:B------:R-:W1:Y:S07]  /*0010*/  S2R R33, SR_TID.X ;  /* 0x0000000000217919 */ /* 0x000e6e0000002100 */
[----:B------:R-:W2:Y:S01]  /*0020*/  LDC.64 R30, c[0x0][0x260] ;  /* 0x00009800ff1e7b82 */ /* 0x000ea20000000a00 */
[----:B------:R-:W-:Y:S02]  /*0030*/  CS2R R24, SRZ ;  /* 0x0000000000187805 */ /* 0x000fe4000001ff00 */
[----:B------:R-:W-:Y:S01]  /*0040*/  CS2R R26, SRZ ;  /* 0x00000000001a7805 */ /* 0x000fe2000001ff00 */
[----:B------:R-:W3:Y:S01]  /*0050*/  S2R R32, SR_CTAID.Y ;  /* 0x0000000000207919 */ /* 0x000ee20000002600 */
[----:B------:R-:W-:Y:S01]  /*0060*/  ULDC.64 UR6, c[0x0][0x208] ;  /* 0x0000820000067ab9 */ /* 0x000fe20000000a00 */
[----:B------:R-:W-:Y:S01]  /*0070*/  CS2R R16, SRZ ;  /* 0x0000000000107805 */ /* 0x000fe2000001ff00 */
[----:B------:R-:W4:Y:S01]  /*0080*/  S2R R34, SR_CTAID.X ;  /* 0x0000000000227919 */ /* 0x000f220000002500 */
[----:B------:R-:W-:-:S02]  /*0090*/  CS2R R18, SRZ ;  /* 0x0000000000127805 */ /* 0x000fc4000001ff00 */
[----:B------:R-:W-:Y:S02]  /*00a0*/  CS2R R20, SRZ ;  /* 0x0000000000147805 */ /* 0x000fe4000001ff00 */
[----:B------:R-:W-:Y:S02]  /*00b0*/  CS2R R22, SRZ ;  /* 0x0000000000167805 */ /* 0x000fe4000001ff00 */
[----:B------:R-:W-:Y:S01]  /*00c0*/  CS2R R14, SRZ ;  /* 0x00000000000e7805 */ /* 0x000fe2000001ff00 */
[----:B------:R-:W5:Y:S01]  /*00d0*/  S2UR UR5, SR_CgaCtaId ;  /* 0x00000000000579c3 */ /* 0x000f620000008800 */
[----:B------:R-:W-:-:S07]  /*00e0*/  UMOV UR4, 0x400 ;  /* 0x0000040000047882 */ /* 0x000fce0000000000 */
[----:B------:R-:W5:Y:S01]  /*00f0*/  LDC.64 R82, c[0x0][0x220] ;  /* 0x00008800ff527b82 */ /* 0x000f620000000a00 */
[----:B------:R-:W-:Y:S02]  /*0100*/  CS2R R44, SRZ ;  /* 0x00000000002c7805 */ /* 0x000fe4000001ff00 */
[----:B------:R-:W-:-:S05]  /*0110*/  CS2R R46, SRZ ;  /* 0x00000000002e7805 */ /* 0x000fca000001ff00 */
[----:B------:R-:W5:Y:S01]  /*0120*/  LDC.64 R86, c[0x0][0x210] ;  /* 0x00008400ff567b82 */ /* 0x000f620000000a00 */
[----:B-1----:R-:W-:Y:S01]  /*0130*/  IMAD.SHL.U32 R0, R33, 0x4, RZ ;  /* 0x0000000421007824 */ /* 0x002fe200078e00ff */
[----:B------:R-:W-:Y:S01]  /*0140*/  SHF.R.U32.HI R5, RZ, 0x6, R33 ;  /* 0x00000006ff057819 */ /* 0x000fe20000011621 */
[----:B---3--:R-:W-:-:S03]  /*0150*/  IMAD.SHL.U32 R62, R32, 0x10, RZ ;  /* 0x00000010203e7824 */ /* 0x008fc600078e00ff */
[----:B------:R-:W-:Y:S02]  /*0160*/  LOP3.LUT R0, R0, 0xfc, RZ, 0xc0, !PT ;  /* 0x000000fc00007812 */ /* 0x000fe400078ec0ff */
[----:B------:R-:W1:Y:S01]  /*0170*/  LDC.64 R84, c[0x0][0x218] ;  /* 0x00008600ff547b82 */ /* 0x000e620000000a00 */
[----:B------:R-:W-:Y:S02]  /*0180*/  SGXT.U32 R5, R5, 0x2 ;  /* 0x000000020505781a */ /* 0x000fe40000000000 */
[----:B----4-:R-:W-:Y:S02]  /*0190*/  PRMT R9, R0, 0x6540, R34 ;  /* 0x0000654000097816 */ /* 0x010fe40000000022 */
[----:B------:R-:W-:Y:S02]  /*01a0*/  LOP3.LUT R8, R62, R5, RZ, 0xfc, !PT ;  /* 0x000000053e087212 */ /* 0x000fe400078efcff */
[----:B------:R-:W-:Y:S01]  /*01b0*/  ISETP.GE.AND P0, PT, R9, 0x100, PT ;  /* 0x000001000900780c */ /* 0x000fe20003f06270 */
[----:B------:R-:W3:Y:S02]  /*01c0*/  LDC.64 R76, c[0x0][0x240] ;  /* 0x00009000ff4c7b82 */ /* 0x000ee40000000a00 */
[C---:B------:R-:W-:Y:S01]  /*01d0*/  IMAD R7, R8.reuse, 0x100, R9 ;  /* 0x0000010008077824 */ /* 0x040fe200078e0209 */
[----:B------:R-:W-:-:S03]  /*01e0*/  ISETP.LT.AND P1, PT, R8, 0x100, !P0 ;  /* 0x000001000800780c */ /* 0x000fc60004721270 */
[----:B--2---:R-:W-:Y:S01]  /*01f0*/  IMAD.WIDE R6, R7, 0x4, R30 ;  /* 0x0000000407067825 */ /* 0x004fe200078e021e */
[----:B------:R-:W-:Y:S01]  /*0200*/  LOP3.LUT R2, R62, 0x4, R5, 0xfe, !PT ;  /* 0x000000043e027812 */ /* 0x000fe200078efe05 */
[----:B------:R-:W2:Y:S01]  /*0210*/  LDC.64 R72, c[0x0][0x248] ;  /* 0x00009200ff487b82 */ /* 0x000ea20000000a00 */
[----:B------:R-:W-:Y:S02]  /*0220*/  LOP3.LUT R0, R62, 0x8, R5, 0xfe, !PT ;  /* 0x000000083e007812 */ /* 0x000fe400078efe05 */
[----:B------:R-:W-:Y:S02]  /*0230*/  LOP3.LUT R4, R62, 0xc, R5, 0xfe, !PT ;  /* 0x0000000c3e047812 */ /* 0x000fe400078efe05 */
[----:B------:R-:W-:Y:S01]  /*0240*/  P2R R53, PR, RZ, 0x2 ;  /* 0x00000002ff357803 */ /* 0x000fe20000000000 */
[C-C-:B------:R-:W-:Y:S01]  /*0250*/  IMAD R3, R2.reuse, 0x100, R9.reuse ;  /* 0x0000010002037824 */ /* 0x140fe200078e0209 */
[----:B------:R-:W-:Y:S01]  /*0260*/  ISETP.LT.AND P3, PT, R2, 0x100, !P0 ;  /* 0x000001000200780c */ /* 0x000fe20004761270 */
[----:B------:R4:W2:Y:S01]  /*0270*/  @P1 LDG.E.128 R24, desc[UR6][R6.64] ;  /* 0x0000000606181981 */ /* 0x0008a2000c1e1d00 */
[C---:B------:R-:W-:Y:S01]  /*0280*/  ISETP.LT.AND P2, PT, R0.reuse, 0x100, !P0 ;  /* 0x000001000000780c */ /* 0x040fe20004741270 */
[--C-:B------:R-:W-:Y:S01]  /*0290*/  IMAD R29, R0, 0x100, R9.reuse ;  /* 0x00000100001d7824 */ /* 0x100fe200078e0209 */
[C---:B------:R-:W-:Y:S01]  /*02a0*/  ISETP.LT.AND P1, PT, R4.reuse, 0x100, !P0 ;  /* 0x000001000400780c */ /* 0x040fe20004721270 */
[----:B------:R-:W-:Y:S01]  /*02b0*/  IMAD R13, R4, 0x100, R9 ;  /* 0x00000100040d7824 */ /* 0x000fe200078e0209 */
[----:B-----5:R-:W-:Y:S01]  /*02c0*/  UPRMT UR4, UR5, 0x654, UR4 ;  /* 0x0000065405047896 */ /* 0x020fe20008000004 */
[----:B------:R-:W-:Y:S01]  /*02d0*/  IMAD.WIDE R28, R29, 0x4, R30 ;  /* 0x000000041d1c7825 */ /* 0x000fe200078e021e */
[----:B------:R-:W-:-:S02]  /*02e0*/  SHF.R.S32.HI R32, RZ, 0x1b, R32 ;  /* 0x0000001bff207819 */ /* 0x000fc40000011420 */
[----:B------:R-:W-:Y:S02]  /*02f0*/  CS2R R40, SRZ ;  /* 0x0000000000287805 */ /* 0x000fe4000001ff00 */
[----:B------:R-:W-:Y:S01]  /*0300*/  P2R R11, PR, RZ, 0x4 ;  /* 0x00000004ff0b7803 */ /* 0x000fe20000000000 */
[--C-:B----4-:R-:W-:Y:S01]  /*0310*/  IMAD.WIDE R6, R3, 0x4, R30.reuse ;  /* 0x0000000403067825 */ /* 0x110fe200078e021e */
[----:B------:R-:W-:Y:S01]  /*0320*/  CS2R R42, SRZ ;  /* 0x00000000002a7805 */ /* 0x000fe2000001ff00 */
[----:B------:R-:W4:Y:S08]  /*0330*/  LDC.64 R74, c[0x0][0x238] ;  /* 0x00008e00ff4a7b82 */ /* 0x000f300000000a00 */
[----:B------:R-:W5:Y:S01]  /*0340*/  LDC.64 R80, c[0x0][0x228] ;  /* 0x00008a00ff507b82 */ /* 0x000f620000000a00 */
[----:B------:R-:W-:Y:S01]  /*0350*/  IMAD.WIDE R30, R13, 0x4, R30 ;  /* 0x000000040d1e7825 */ /* 0x000fe200078e021e */
[----:B------:R-:W-:Y:S01]  /*0360*/  CS2R R12, SRZ ;  /* 0x00000000000c7805 */ /* 0x000fe2000001ff00 */
[----:B------:R1:W3:Y:S05]  /*0370*/  @P3 LDG.E.128 R16, desc[UR6][R6.64] ;  /* 0x0000000606103981 */ /* 0x0002ea000c1e1d00 */
[----:B------:R-:W2:Y:S01]  /*0380*/  LDC.64 R78, c[0x0][0x230] ;  /* 0x00008c00ff4e7b82 */ /* 0x000ea20000000a00 */
[----:B------:R1:W4:Y:S01]  /*0390*/  @P2 LDG.E.128 R20, desc[UR6][R28.64] ;  /* 0x000000061c142981 */ /* 0x000322000c1e1d00 */
[----:B------:R-:W-:-:S02]  /*03a0*/  CS2R R36, SRZ ;  /* 0x0000000000247805 */ /* 0x000fc4000001ff00 */
[----:B------:R-:W-:Y:S02]  /*03b0*/  CS2R R38, SRZ ;  /* 0x0000000000267805 */ /* 0x000fe4000001ff00 */
[----:B------:R-:W-:Y:S01]  /*03c0*/  P2R R52, PR, RZ, 0x8 ;  /* 0x00000008ff347803 */ /* 0x000fe20000000000 */
[----:B------:R-:W4:Y:S01]  /*03d0*/  @P1 LDG.E.128 R12, desc[UR6][R30.64] ;  /* 0x000000061e0c1981 */ /* 0x000f22000c1e1d00 */
[----:B------:R-:W-:Y:S02]  /*03e0*/  IMAD.SHL.U32 R3, R33, 0x40, RZ ;  /* 0x0000004021037824 */ /* 0x000fe400078e00ff */
[----:B------:R-:W-:Y:S01]  /*03f0*/  IMAD.MOV.U32 R58, RZ, RZ, 0x3e800000 ;  /* 0x3e800000ff3a7424 */ /* 0x000fe200078e00ff */
[----:B------:R-:W2:Y:S02]  /*0400*/  LDC.64 R70, c[0x0][0x250] ;  /* 0x00009400ff467b82 */ /* 0x000ea40000000a00 */
[----:B01----:R-:W-:Y:S02]  /*0410*/  LOP3.LUT R6, R3, 0xfc0, RZ, 0xc0, !PT ;  /* 0x00000fc003067812 */ /* 0x003fe400078ec0ff */
[----:B------:R-:W-:-:S02]  /*0420*/  LOP3.LUT R7, R5, 0xfc0, R3, 0xf8, !PT ;  /* 0x00000fc005077812 */ /* 0x000fc400078ef803 */
[----:B------:R-:W-:Y:S02]  /*0430*/  LEA R6, R6, UR4, 0x2 ;  /* 0x0000000406067c11 */ /* 0x000fe4000f8e10ff */
[----:B------:R-:W-:Y:S01]  /*0440*/  SGXT R5, R32, 0x1 ;  /* 0x000000012005781a */ /* 0x000fe20000000200 */
[----:B------:R-:W0:Y:S02]  /*0450*/  LDC.64 R68, c[0x0][0x258] ;  /* 0x00009600ff447b82 */ /* 0x000e240000000a00 */
[----:B------:R-:W-:Y:S01]  /*0460*/  IMAD R28, R7, 0x4, R6 ;  /* 0x00000004071c7824 */ /* 0x000fe200078e0206 */
[----:B------:R-:W-:Y:S02]  /*0470*/  LEA.HI R54, R5, R62, RZ, 0x6 ;  /* 0x0000003e05367211 */ /* 0x000fe400078f30ff */
[----:B------:R-:W-:Y:S02]  /*0480*/  PRMT R7, R33, 0x6540, R34 ;  /* 0x0000654021077816 */ /* 0x000fe40000000022 */
[----:B------:R-:W-:-:S02]  /*0490*/  LOP3.LUT R29, R54, 0xffffffc0, RZ, 0xc0, !PT ;  /* 0xffffffc0361d7812 */ /* 0x000fc400078ec0ff */
[----:B------:R-:W-:Y:S02]  /*04a0*/  P2R R10, PR, RZ, 0x2 ;  /* 0x00000002ff0a7803 */ /* 0x000fe40000000000 */
[----:B------:R-:W-:Y:S01]  /*04b0*/  ISETP.GE.AND P1, PT, R7, 0x100, PT ;  /* 0x000001000700780c */ /* 0x000fe20003f26270 */
[----:B------:R-:W-:-:S05]  /*04c0*/  IMAD.IADD R6, R62, 0x1, -R29 ;  /* 0x000000013e067824 */ /* 0x000fca00078e0a1d */
[----:B------:R-:W-:-:S04]  /*04d0*/  ISETP.LT.AND P2, PT, R6, 0x20, !P1 ;  /* 0x000000200600780c */ /* 0x000fc80004f41270 */
[----:B------:R-:W-:Y:S01]  /*04e0*/  ISETP.LT.AND P2, PT, R62, 0x100, P2 ;  /* 0x000001003e00780c */ /* 0x000fe20001741270 */
[----:B--2---:R-:W-:Y:S04]  /*04f0*/  STS [R28], R24 ;  /* 0x000000181c007388 */ /* 0x004fe80000000800 */
[----:B------:R-:W-:Y:S04]  /*0500*/  STS [R28+0x80], R25 ;  /* 0x000080191c007388 */ /* 0x000fe80000000800 */
[----:B------:R-:W-:Y:S04]  /*0510*/  STS [R28+0x100], R26 ;  /* 0x0001001a1c007388 */ /* 0x000fe80000000800 */
[----:B------:R-:W-:Y:S04]  /*0520*/  STS [R28+0x180], R27 ;  /* 0x0001801b1c007388 */ /* 0x000fe80000000800 */
[----:B---3--:R-:W-:Y:S04]  /*0530*/  STS [R28+0x10], R16 ;  /* 0x000010101c007388 */ /* 0x008fe80000000800 */
[----:B------:R1:W-:Y:S04]  /*0540*/  STS [R28+0x90], R17 ;  /* 0x000090111c007388 */ /* 0x0003e80000000800 */
[----:B------:R-:W-:Y:S04]  /*0550*/  STS [R28+0x110], R18 ;  /* 0x000110121c007388 */ /* 0x000fe80000000800 */
[----:B------:R-:W-:Y:S04]  /*0560*/  STS [R28+0x190], R19 ;  /* 0x000190131c007388 */ /* 0x000fe80000000800 */
[----:B----4-:R-:W-:Y:S04]  /*0570*/  STS [R28+0x20], R20 ;  /* 0x000020141c007388 */ /* 0x010fe80000000800 */
[----:B------:R-:W-:Y:S04]  /*0580*/  STS [R28+0xa0], R21 ;  /* 0x0000a0151c007388 */ /* 0x000fe80000000800 */
[----:B------:R-:W-:Y:S04]  /*0590*/  STS [R28+0x120], R22 ;  /* 0x000120161c007388 */ /* 0x000fe80000000800 */
[----:B------:R-:W-:Y:S04]  /*05a0*/  STS [R28+0x1a0], R23 ;  /* 0x0001a0171c007388 */ /* 0x000fe80000000800 */
[----:B------:R-:W-:Y:S04]  /*05b0*/  STS [R28+0x30], R12 ;  /* 0x0000300c1c007388 */ /* 0x000fe80000000800 */
[----:B------:R-:W-:Y:S04]  /*05c0*/  STS [R28+0xb0], R13 ;  /* 0x0000b00d1c007388 */ /* 0x000fe80000000800 */
[----:B------:R-:W-:Y:S04]  /*05d0*/  STS [R28+0x130], R14 ;  /* 0x0001300e1c007388 */ /* 0x000fe80000000800 */
[----:B------:R2:W-:Y:S01]  /*05e0*/  STS [R28+0x1b0], R15 ;  /* 0x0001b00f1c007388 */ /* 0x0005e20000000800 */
[----:B-1----:R-:W-:Y:S01]  /*05f0*/  IMAD.WIDE R16, R6, 0x4, R82 ;  /* 0x0000000406107825 */ /* 0x002fe200078e0252 */
[----:B------:R-:W-:Y:S06]  /*0600*/  BAR.SYNC.DEFER_BLOCKING 0x0 ;  /* 0x0000000000007b1d */ /* 0x000fec0000010000 */
[----:B------:R1:W3:Y:S01]  /*0610*/  @P2 LDG.E.EL.128 R44, desc[UR6][R16.64] ;  /* 0x00000006102c2981 */ /* 0x0002e2000c2e1d00 */
[----:B------:R-:W-:-:S02]  /*0620*/  SHF.R.S32.HI R54, RZ, 0x6, R54 ;  /* 0x00000006ff367819 */ /* 0x000fc40000011436 */
[----:B------:R-:W-:-:S03]  /*0630*/  ISETP.LT.AND P4, PT, R62, 0x100, !P1 ;  /* 0x000001003e00780c */ /* 0x000fc60004f81270 */
[----:B------:R-:W-:Y:S01]  /*0640*/  IMAD R61, R54, 0x100, R7 ;  /* 0x00000100363d7824 */ /* 0x000fe200078e0207 */
[----:B------:R-:W-:-:S03]  /*0650*/  ISETP.GT.AND P1, PT, R6, 0x1f, P4 ;  /* 0x0000001f0600780c */ /* 0x000fc60002724270 */
[----:B------:R-:W-:-:S04]  /*0660*/  IMAD.SHL.U32 R61, R61, 0x20, RZ ;  /* 0x000000203d3d7824 */ /* 0x000fc800078e00ff */
[C---:B------:R-:W-:Y:S01]  /*0670*/  IMAD.IADD R51, R6.reuse, 0x1, R61 ;  /* 0x0000000106337824 */ /* 0x040fe200078e023d */
[----:B--2---:R-:W-:Y:S02]  /*0680*/  CS2R R14, SRZ ;  /* 0x00000000000e7805 */ /* 0x004fe4000001ff00 */
[----:B------:R-:W-:Y:S02]  /*0690*/  CS2R R28, SRZ ;  /* 0x00000000001c7805 */ /* 0x000fe4000001ff00 */
[----:B------:R-:W-:Y:S01]  /*06a0*/  CS2R R30, SRZ ;  /* 0x00000000001e7805 */ /* 0x000fe2000001ff00 */
[----:B------:R-:W-:Y:S02]  /*06b0*/  VIADD R19, R51, 0xffffffe0 ;  /* 0xffffffe033137836 */ /* 0x000fe40000000000 */
[----:B------:R-:W-:-:S04]  /*06c0*/  IMAD.WIDE R48, R6, 0x4, R84 ;  /* 0x0000000406307825 */ /* 0x000fc800078e0254 */
[----:B------:R-:W-:-:S04]  /*06d0*/  IMAD.WIDE R50, R51, 0x4, R86 ;  /* 0x0000000433327825 */ /* 0x000fc800078e0256 */
[C---:B-1----:R-:W-:Y:S01]  /*06e0*/  IMAD.WIDE R16, R6.reuse, 0x4, R76 ;  /* 0x0000000406107825 */ /* 0x042fe200078e024c */
[----:B------:R1:W2:Y:S04]  /*06f0*/  @P2 LDG.E.EL.128 R40, desc[UR6][R50.64] ;  /* 0x0000000632282981 */ /* 0x0002a8000c2e1d00 */
[----:B------:R4:W2:Y:S01]  /*0700*/  @P1 LDG.E.EL.128 R28, desc[UR6][R16.64+-0x80] ;  /* 0xffff8006101c1981 */ /* 0x0008a2000c2e1d00 */
[----:B-1----:R-:W-:Y:S01]  /*0710*/  CS2R R50, SRZ ;  /* 0x0000000000327805 */ /* 0x002fe2000001ff00 */
[----:B----4-:R-:W-:Y:S01]  /*0720*/  IMAD.WIDE R16, R6, 0x4, R72 ;  /* 0x0000000406107825 */ /* 0x010fe200078e0248 */
[----:B------:R-:W-:Y:S02]  /*0730*/  CS2R R24, SRZ ;  /* 0x0000000000187805 */ /* 0x000fe4000001ff00 */
[----:B------:R-:W-:Y:S01]  /*0740*/  CS2R R26, SRZ ;  /* 0x00000000001a7805 */ /* 0x000fe2000001ff00 */
[----:B------:R-:W-:Y:S01]  /*0750*/  IMAD.WIDE R18, R19, 0x4, R74 ;  /* 0x0000000413127825 */ /* 0x000fe200078e024a */
[----:B------:R-:W-:-:S02]  /*0760*/  CS2R R32, SRZ ;  /* 0x0000000000207805 */ /* 0x000fc4000001ff00 */
[----:B------:R-:W-:Y:S01]  /*0770*/  CS2R R34, SRZ ;  /* 0x0000000000227805 */ /* 0x000fe2000001ff00 */
[C---:B-----5:R-:W-:Y:S01]  /*0780*/  IMAD.WIDE R20, R6.reuse, 0x4, R80 ;  /* 0x0000000406147825 */ /* 0x060fe200078e0250 */
[----:B------:R1:W4:Y:S04]  /*0790*/  @P1 LDG.E.EL.128 R24, desc[UR6][R18.64] ;  /* 0x0000000612181981 */ /* 0x000328000c2e1d00 */
[----:B------:R-:W5:Y:S01]  /*07a0*/  @P2 LDG.E.EL.128 R36, desc[UR6][R20.64] ;  /* 0x0000000614242981 */ /* 0x000f62000c2e1d00 */
[----:B-1----:R-:W-:-:S05]  /*07b0*/  IMAD.WIDE R18, R6, 0x4, R78 ;  /* 0x0000000406127825 */ /* 0x002fca00078e024e */
[----:B------:R-:W4:Y:S01]  /*07c0*/  @P2 LDG.E.EL.128 R32, desc[UR6][R18.64] ;  /* 0x0000000612202981 */ /* 0x000f22000c2e1d00 */
[----:B---3--:R-:W-:-:S05]  /*07d0*/  SEL R12, R44, RZ, P2 ;  /* 0x000000ff2c0c7207 */ /* 0x008fca0001000000 */
[----:B------:R-:W-:-:S04]  /*07e0*/  FADD R12, R12, 9.9999997473787516356e-06 ;  /* 0x3727c5ac0c0c7421 */ /* 0x000fc80000000000 */
[----:B------:R1:W3:Y:S02]  /*07f0*/  MUFU.SQRT R23, R12 ;  /* 0x0000000c00177308 */ /* 0x0002e40000002000 */
[----:B-1----:R-:W-:-:S06]  /*0800*/  CS2R R12, SRZ ;  /* 0x00000000000c7805 */ /* 0x002fcc000001ff00 */
[----:B------:R1:W4:Y:S02]  /*0810*/  @P2 LDG.E.EL.128 R12, desc[UR6][R48.64] ;  /* 0x00000006300c2981 */ /* 0x000324000c2e1d00 */
[----:B-1----:R-:W-:-:S06]  /*0820*/  CS2R R48, SRZ ;  /* 0x0000000000307805 */ /* 0x002fcc000001ff00 */
[----:B------:R-:W4:Y:S01]  /*0830*/  @P1 LDG.E.EL.128 R48, desc[UR6][R16.64+-0x80] ;  /* 0xffff800610301981 */ /* 0x000f22000c2e1d00 */
[C---:B---3--:R-:W-:Y:S02]  /*0840*/  FSETP.GT.AND P3, PT, R23.reuse, 8.50705917302346158658e+37, PT ;  /* 0x7e8000001700780b */ /* 0x048fe40003f64000 */
[----:B------:R-:W-:Y:S02]  /*0850*/  FSETP.GEU.AND P0, PT, R23, 1.175494350822287508e-38, PT ;  /* 0x008000001700780b */ /* 0x000fe40003f0e000 */
[----:B------:R-:W-:Y:S02]  /*0860*/  FSEL R22, R58, 1, P3 ;  /* 0x3f8000003a167808 */ /* 0x000fe40001800000 */
[----:B------:R-:W-:-:S07]  /*0870*/  P2R R55, PR, RZ, 0x10 ;  /* 0x00000010ff377803 */ /* 0x000fce0000000000 */
[----:B------:R-:W-:-:S04]  /*0880*/  @P3 FMUL R23, R23, 0.25 ;  /* 0x3e80000017173820 */ /* 0x000fc80000400000 */
[----:B------:R-:W-:-:S06]  /*0890*/  @!P0 FMUL R23, R23, 16777216 ;  /* 0x4b80000017178820 */ /* 0x000fcc0000400000 */
[----:B------:R-:W1:Y:S01]  /*08a0*/  MUFU.RCP R23, R23 ;  /* 0x0000001700177308 */ /* 0x000e620000001000 */
[----:B--2---:R-:W-:Y:S01]  /*08b0*/  SEL R40, R40, RZ, P2 ;  /* 0x000000ff28287207 */ /* 0x004fe20001000000 */
[----:B------:R-:W-:Y:S01]  /*08c0*/  @!P0 FMUL R22, R22, 16777216 ;  /* 0x4b80000016168820 */ /* 0x000fe20000400000 */
[----:B------:R-:W-:Y:S01]  /*08d0*/  IMAD.MOV.U32 R56, RZ, RZ, 0x3e800000 ;  /* 0x3e800000ff387424 */ /* 0x000fe200078e00ff */
[----:B-----5:R-:W-:Y:S02]  /*08e0*/  SEL R36, R36, RZ, P2 ;  /* 0x000000ff24247207 */ /* 0x020fe40001000000 */
[----:B----4-:R-:W-:Y:S01]  /*08f0*/  SEL R19, R32, RZ, P2 ;  /* 0x000000ff20137207 */ /* 0x010fe20001000000 */
[----:B-1----:R-:W-:Y:S01]  /*0900*/  FMUL R57, R23, R22 ;  /* 0x0000001617397220 */ /* 0x002fe20000400000 */
[----:B------:R-:W-:Y:S02]  /*0910*/  SEL R24, R24, RZ, P1 ;  /* 0x000000ff18187207 */ /* 0x000fe40000800000 */
[----:B------:R-:W-:-:S02]  /*0920*/  CS2R R20, SRZ ;  /* 0x0000000000147805 */ /* 0x000fc4000001ff00 */
[----:B------:R-:W-:Y:S01]  /*0930*/  CS2R R22, SRZ ;  /* 0x0000000000167805 */ /* 0x000fe2000001ff00 */
[----:B------:R-:W-:-:S04]  /*0940*/  IMAD.WIDE R66, R6, 0x4, R70 ;  /* 0x0000000406427825 */ /* 0x000fc800078e0246 */
[----:B0-----:R-:W-:Y:S01]  /*0950*/  IMAD.WIDE R64, R6, 0x4, R68 ;  /* 0x0000000406407825 */ /* 0x001fe200078e0244 */
[----:B------:R-:W2:Y:S01]  /*0960*/  @P1 LDG.E.EL.128 R20, desc[UR6][R66.64+-0x80] ;  /* 0xffff800642141981 */ /* 0x000ea2000c2e1d00 */
[----:B------:R-:W-:-:S05]  /*0970*/  SEL R44, R48, RZ, P1 ;  /* 0x000000ff302c7207 */ /* 0x000fca0000800000 */
[----:B------:R-:W-:-:S04]  /*0980*/  FADD R44, R44, 9.9999997473787516356e-06 ;  /* 0x3727c5ac2c2c7421 */ /* 0x000fc80000000000 */
[----:B------:R-:W0:Y:S02]  /*0990*/  MUFU.SQRT R48, R44 ;  /* 0x0000002c00307308 */ /* 0x000e240000002000 */
[C---:B0-----:R-:W-:Y:S02]  /*09a0*/  FSETP.GT.AND P3, PT, R48.reuse, 8.50705917302346158658e+37, PT ;  /* 0x7e8000003000780b */ /* 0x041fe40003f64000 */
[----:B------:R-:W-:Y:S02]  /*09b0*/  FSETP.GEU.AND P4, PT, R48, 1.175494350822287508e-38, PT ;  /* 0x008000003000780b */ /* 0x000fe40003f8e000 */
[----:B------:R-:W-:-:S09]  /*09c0*/  SEL R17, R12, RZ, P2 ;  /* 0x000000ff0c117207 */ /* 0x000fd20001000000 */
[----:B------:R-:W-:Y:S01]  /*09d0*/  @P3 FMUL R48, R48, 0.25 ;  /* 0x3e80000030303820 */ /* 0x000fe20000400000 */
[----:B------:R-:W-:-:S03]  /*09e0*/  FADD R40, R40, -R17 ;  /* 0x8000001128287221 */ /* 0x000fc60000000000 */
[----:B------:R-:W-:-:S04]  /*09f0*/  @!P4 FMUL R48, R48, 16777216 ;  /* 0x4b8000003030c820 */ /* 0x000fc80000400000 */
[----:B------:R-:W0:Y:S01]  /*0a00*/  MUFU.RCP R17, R48 ;  /* 0x0000003000117308 */ /* 0x000e220000001000 */
[----:B------:R-:W-:Y:S01]  /*0a10*/  FMUL R57, R57, R40 ;  /* 0x0000002839397220 */ /* 0x000fe20000400000 */
[----:B------:R-:W-:-:S03]  /*0a20*/  FSEL R18, R56, 1, P3 ;  /* 0x3f80000038127808 */ /* 0x000fc60001800000 */
[----:B------:R-:W-:Y:S01]  /*0a30*/  FFMA R57, R36, R57, R19 ;  /* 0x0000003924397223 */ /* 0x000fe20000000013 */
[----:B------:R-:W-:Y:S01]  /*0a40*/  SEL R19, R28, RZ, P1 ;  /* 0x000000ff1c137207 */ /* 0x000fe20000800000 */
[----:B------:R-:W-:-:S04]  /*0a50*/  @!P4 FMUL R18, R18, 16777216 ;  /* 0x4b8000001212c820 */ /* 0x000fc80000400000 */
[----:B------:R-:W-:Y:S01]  /*0a60*/  FADD R12, R24, -R19 ;  /* 0x80000013180c7221 */ /* 0x000fe20000000000 */
[----:B0-----:R-:W-:Y:S01]  /*0a70*/  FMUL R17, R17, R18 ;  /* 0x0000001211117220 */ /* 0x001fe20000400000 */
[----:B------:R-:W-:-:S03]  /*0a80*/  CS2R R18, SRZ ;  /* 0x0000000000127805 */ /* 0x000fc6000001ff00 */
[----:B------:R-:W-:Y:S01]  /*0a90*/  FMUL R12, R12, R17 ;  /* 0x000000110c0c7220 */ /* 0x000fe20000400000 */
[----:B------:R-:W-:-:S06]  /*0aa0*/  CS2R R16, SRZ ;  /* 0x0000000000107805 */ /* 0x000fcc000001ff00 */
[----:B------:R-:W3:Y:S01]  /*0ab0*/  @P1 LDG.E.EL.128 R16, desc[UR6][R64.64+-0x80] ;  /* 0xffff800640101981 */ /* 0x000ee2000c2e1d00 */
[C---:B------:R-:W-:Y:S02]  /*0ac0*/  FSETP.GEU.AND P0, PT, R57.reuse, RZ, PT ;  /* 0x000000ff3900720b */ /* 0x040fe40003f0e000 */
[----:B--2---:R-:W-:Y:S02]  /*0ad0*/  SEL R59, R20, RZ, P1 ;  /* 0x000000ff143b7207 */ /* 0x004fe40000800000 */
[----:B------:R-:W-:Y:S02]  /*0ae0*/  FSEL R57, R57, RZ, P0 ;  /* 0x000000ff39397208 */ /* 0x000fe40000000000 */
[----:B------:R-:W-:Y:S02]  /*0af0*/  ISETP.GE.AND P0, PT, R6, 0x20, PT ;  /* 0x000000200600780c */ /* 0x000fe40003f06270 */
[----:B------:R-:W-:Y:S02]  /*0b00*/  SEL R13, R13, RZ, P2 ;  /* 0x000000ff0d0d7207 */ /* 0x000fe40001000000 */
[----:B------:R-:W-:-:S05]  /*0b10*/  SEL R24, R49, RZ, P1 ;  /* 0x000000ff31187207 */ /* 0x000fca0000800000 */
[----:B------:R-:W-:Y:S01]  /*0b20*/  FADD R24, R24, 9.9999997473787516356e-06 ;  /* 0x3727c5ac18187421 */ /* 0x000fe20000000000 */
[----:B------:R-:W-:Y:S02]  /*0b30*/  SEL R37, R37, RZ, P2 ;  /* 0x000000ff25257207 */ /* 0x000fe40001000000 */
[----:B------:R-:W-:-:S05]  /*0b40*/  SEL R32, R50, RZ, P1 ;  /* 0x000000ff32207207 */ /* 0x000fca0000800000 */
[----:B------:R-:W-:Y:S01]  /*0b50*/  FADD R32, R32, 9.9999997473787516356e-06 ;  /* 0x3727c5ac20207421 */ /* 0x000fe20000000000 */
[----:B------:R-:W-:Y:S02]  /*0b60*/  SEL R36, R29, RZ, P1 ;  /* 0x000000ff1d247207 */ /* 0x000fe40000800000 */
[----:B------:R-:W-:Y:S02]  /*0b70*/  SEL R25, R25, RZ, P1 ;  /* 0x000000ff19197207 */ /* 0x000fe40000800000 */
[----:B------:R-:W-:-:S03]  /*0b80*/  SEL R42, R42, RZ, P2 ;  /* 0x000000ff2a2a7207 */ /* 0x000fc60001000000 */
[----:B------:R-:W-:Y:S01]  /*0b90*/  FADD R25, R25, -R36 ;  /* 0x8000002419197221 */ /* 0x000fe20000000000 */
[----:B------:R-:W-:Y:S02]  /*0ba0*/  SEL R21, R21, RZ, P1 ;  /* 0x000000ff15157207 */ /* 0x000fe40000800000 */
[----:B------:R-:W-:Y:S02]  /*0bb0*/  SEL R34, R34, RZ, P2 ;  /* 0x000000ff22227207 */ /* 0x000fe40001000000 */
[----:B------:R-:W-:Y:S02]  /*0bc0*/  SEL R26, R26, RZ, P1 ;  /* 0x000000ff1a1a7207 */ /* 0x000fe40000800000 */
[----:B---3--:R-:W-:-:S05]  /*0bd0*/  SEL R16, R16, RZ, P1 ;  /* 0x000000ff10107207 */ /* 0x008fca0000800000 */
[----:B------:R-:W-:-:S05]  /*0be0*/  FFMA R12, R59, R12, R16 ;  /* 0x0000000c3b0c7223 */ /* 0x000fca0000000010 */
[----:B------:R-:W-:-:S04]  /*0bf0*/  FSETP.GEU.AND P3, PT, R12, RZ, PT ;  /* 0x000000ff0c00720b */ /* 0x000fc80003f6e000 */
[----:B------:R-:W-:Y:S02]  /*0c00*/  @P0 FSEL R57, R12, RZ, P3 ;  /* 0x000000ff0c390208 */ /* 0x000fe40001800000 */
[----:B------:R-:W-:-:S05]  /*0c10*/  SEL R12, R45, RZ, P2 ;  /* 0x000000ff2d0c7207 */ /* 0x000fca0001000000 */
[----:B------:R-:W-:-:S04]  /*0c20*/  FADD R12, R12, 9.9999997473787516356e-06 ;  /* 0x3727c5ac0c0c7421 */ /* 0x000fc80000000000 */
[----:B------:R-:W0:Y:S02]  /*0c30*/  MUFU.SQRT R20, R12 ;  /* 0x0000000c00147308 */ /* 0x000e240000002000 */
[C---:B0-----:R-:W-:Y:S02]  /*0c40*/  FSETP.GT.AND P3, PT, R20.reuse, 8.50705917302346158658e+37, PT ;  /* 0x7e8000001400780b */ /* 0x041fe40003f64000 */
[----:B------:R-:W-:Y:S02]  /*0c50*/  FSETP.GEU.AND P4, PT, R20, 1.175494350822287508e-38, PT ;  /* 0x008000001400780b */ /* 0x000fe40003f8e000 */
[----:B------:R-:W-:-:S09]  /*0c60*/  SEL R16, R41, RZ, P2 ;  /* 0x000000ff29107207 */ /* 0x000fd20001000000 */
[----:B------:R-:W-:-:S04]  /*0c70*/  @P3 FMUL R20, R20, 0.25 ;  /* 0x3e80000014143820 */ /* 0x000fc80000400000 */
[----:B------:R-:W-:Y:S01]  /*0c80*/  @!P4 FMUL R20, R20, 16777216 ;  /* 0x4b8000001414c820 */ /* 0x000fe20000400000 */
[----:B------:R-:W-:-:S05]  /*0c90*/  FADD R16, R16, -R13 ;  /* 0x8000000d10107221 */ /* 0x000fca0000000000 */
[----:B------:R-:W0:Y:S01]  /*0ca0*/  MUFU.RCP R20, R20 ;  /* 0x0000001400147308 */ /* 0x000e220000001000 */
[----:B------:R-:W-:-:S05]  /*0cb0*/  FSEL R13, R58, 1, P3 ;  /* 0x3f8000003a0d7808 */ /* 0x000fca0001800000 */
[----:B------:R-:W-:-:S04]  /*0cc0*/  @!P4 FMUL R13, R13, 16777216 ;  /* 0x4b8000000d0dc820 */ /* 0x000fc80000400000 */
[----:B0-----:R-:W-:Y:S02]  /*0cd0*/  FMUL R41, R20, R13 ;  /* 0x0000000d14297220 */ /* 0x001fe40000400000 */
[----:B------:R-:W0:Y:S01]  /*0ce0*/  MUFU.SQRT R13, R24 ;  /* 0x00000018000d7308 */ /* 0x000e220000002000 */
[----:B------:R-:W-:Y:S01]  /*0cf0*/  SEL R20, R33, RZ, P2 ;  /* 0x000000ff21147207 */ /* 0x000fe20001000000 */
[----:B------:R-:W-:-:S04]  /*0d00*/  FMUL R16, R41, R16 ;  /* 0x0000001029107220 */ /* 0x000fc80000400000 */
[----:B------:R-:W-:Y:S01]  /*0d10*/  FFMA R16, R37, R16, R20 ;  /* 0x0000001025107223 */ /* 0x000fe20000000014 */
[C---:B0-----:R-:W-:Y:S02]  /*0d20*/  FSETP.GT.AND P3, PT, R13.reuse, 8.50705917302346158658e+37, PT ;  /* 0x7e8000000d00780b */ /* 0x041fe40003f64000 */
[----:B------:R-:W-:Y:S02]  /*0d30*/  FSETP.GEU.AND P4, PT, R13, 1.175494350822287508e-38, PT ;  /* 0x008000000d00780b */ /* 0x000fe40003f8e000 */
[----:B------:R-:W-:-:S09]  /*0d40*/  FSEL R12, R56, 1, P3 ;  /* 0x3f800000380c7808 */ /* 0x000fd20001800000 */
[----:B------:R-:W-:Y:S01]  /*0d50*/  @P3 FMUL R13, R13, 0.25 ;  /* 0x3e8000000d0d3820 */ /* 0x000fe20000400000 */
[----:B------:R-:W-:-:S04]  /*0d60*/  FSETP.GEU.AND P3, PT, R16, RZ, PT ;  /* 0x000000ff1000720b */ /* 0x000fc80003f6e000 */
[----:B------:R-:W-:Y:S02]  /*0d70*/  FSEL R60, R16, RZ, P3 ;  /* 0x000000ff103c7208 */ /* 0x000fe40001800000 */
[----:B------:R-:W-:-:S05]  /*0d80*/  SEL R16, R46, RZ, P2 ;  /* 0x000000ff2e107207 */ /* 0x000fca0001000000 */
[----:B------:R-:W-:-:S04]  /*0d90*/  FADD R16, R16, 9.9999997473787516356e-06 ;  /* 0x3727c5ac10107421 */ /* 0x000fc80000000000 */
[----:B------:R-:W0:Y:S01]  /*0da0*/  MUFU.SQRT R28, R16 ;  /* 0x00000010001c7308 */ /* 0x000e220000002000 */
[----:B------:R-:W-:Y:S01]  /*0db0*/  @!P4 FMUL R13, R13, 16777216 ;  /* 0x4b8000000d0dc820 */ /* 0x000fe20000400000 */
[----:B------:R-:W-:-:S06]  /*0dc0*/  @!P4 FMUL R12, R12, 16777216 ;  /* 0x4b8000000c0cc820 */ /* 0x000fcc0000400000 */
[----:B------:R-:W1:Y:S01]  /*0dd0*/  MUFU.RCP R13, R13 ;  /* 0x0000000d000d7308 */ /* 0x000e620000001000 */
[----:B0-----:R-:W-:-:S07]  /*0de0*/  FSETP.GT.AND P3, PT, R28, 8.50705917302346158658e+37, PT ;  /* 0x7e8000001c00780b */ /* 0x001fce0003f64000 */
[----:B------:R0:W2:Y:S01]  /*0df0*/  MUFU.SQRT R20, R32 ;  /* 0x0000002000147308 */ /* 0x0000a20000002000 */
[----:B------:R-:W-:Y:S01]  /*0e00*/  FSETP.GEU.AND P4, PT, R28, 1.175494350822287508e-38, PT ;  /* 0x008000001c00780b */ /* 0x000fe20003f8e000 */
[----:B-1----:R-:W-:Y:S01]  /*0e10*/  FMUL R12, R13, R12 ;  /* 0x0000000c0d0c7220 */ /* 0x002fe20000400000 */
[----:B------:R-:W-:-:S03]  /*0e20*/  SEL R13, R14, RZ, P2 ;  /* 0x000000ff0e0d7207 */ /* 0x000fc60001000000 */
[----:B------:R-:W-:Y:S01]  /*0e30*/  @P3 FMUL R28, R28, 0.25 ;  /* 0x3e8000001c1c3820 */ /* 0x000fe20000400000 */
[----:B0-----:R-:W-:Y:S02]  /*0e40*/  SEL R32, R17, RZ, P1 ;  /* 0x000000ff11207207 */ /* 0x001fe40000800000 */
[----:B--2---:R-:W-:-:S05]  /*0e50*/  FSETP.GT.AND P5, PT, R20, 8.50705917302346158658e+37, PT ;  /* 0x7e8000001400780b */ /* 0x004fca0003fa4000 */
[----:B------:R-:W-:Y:S01]  /*0e60*/  @!P4 FMUL R28, R28, 16777216 ;  /* 0x4b8000001c1cc820 */ /* 0x000fe20000400000 */
[----:B------:R-:W-:Y:S01]  /*0e70*/  FADD R17, R42, -R13 ;  /* 0x8000000d2a117221 */ /* 0x000fe20000000000 */
[----:B------:R-:W-:Y:S02]  /*0e80*/  FMUL R12, R25, R12 ;  /* 0x0000000c190c7220 */ /* 0x000fe40000400000 */
[----:B------:R-:W0:Y:S01]  /*0e90*/  MUFU.RCP R13, R28 ;  /* 0x0000001c000d7308 */ /* 0x000e220000001000 */
[----:B------:R-:W-:Y:S01]  /*0ea0*/  FSEL R24, R58, 1, P3 ;  /* 0x3f8000003a187808 */ /* 0x000fe20001800000 */
[----:B------:R-:W-:Y:S01]  /*0eb0*/  FFMA R12, R21, R12, R32 ;  /* 0x0000000c150c7223 */ /* 0x000fe20000000020 */
[----:B------:R-:W-:Y:S02]  /*0ec0*/  FSETP.GEU.AND P3, PT, R20, 1.175494350822287508e-38, PT ;  /* 0x008000001400780b */ /* 0x000fe40003f6e000 */
[----:B------:R-:W-:Y:S01]  /*0ed0*/  FSEL R16, R56, 1, P5 ;  /* 0x3f80000038107808 */ /* 0x000fe20002800000 */
[----:B------:R-:W-:Y:S01]  /*0ee0*/  @!P4 FMUL R24, R24, 16777216 ;  /* 0x4b8000001818c820 */ /* 0x000fe20000400000 */
[----:B------:R-:W-:Y:S01]  /*0ef0*/  @P5 FMUL R20, R20, 0.25 ;  /* 0x3e80000014145820 */ /* 0x000fe20000400000 */
[----:B------:R-:W-:-:S04]  /*0f00*/  FSETP.GEU.AND P5, PT, R12, RZ, PT ;  /* 0x000000ff0c00720b */ /* 0x000fc80003fae000 */
[----:B------:R-:W-:Y:S01]  /*0f10*/  @P0 FSEL R60, R12, RZ, P5 ;  /* 0x000000ff0c3c0208 */ /* 0x000fe20002800000 */
[----:B0-----:R-:W-:Y:S01]  /*0f20*/  FMUL R12, R13, R24 ;  /* 0x000000180d0c7220 */ /* 0x001fe20000400000 */
[----:B------:R-:W-:Y:S02]  /*0f30*/  SEL R13, R38, RZ, P2 ;  /* 0x000000ff260d7207 */ /* 0x000fe40001000000 */
[----:B------:R-:W-:Y:S01]  /*0f40*/  @!P3 FMUL R20, R20, 16777216 ;  /* 0x4b8000001414b820 */ /* 0x000fe20000400000 */
[----:B------:R-:W-:-:S04]  /*0f50*/  FMUL R12, R12, R17 ;  /* 0x000000110c0c7220 */ /* 0x000fc80000400000 */
[----:B------:R-:W-:Y:S02]  /*0f60*/  FFMA R12, R13, R12, R34 ;  /* 0x0000000c0d0c7223 */ /* 0x000fe40000000022 */
[----:B------:R-:W0:Y:S01]  /*0f70*/  MUFU.RCP R13, R20 ;  /* 0x00000014000d7308 */ /* 0x000e220000001000 */
[----:B------:R-:W-:Y:S01]  /*0f80*/  @!P3 FMUL R16, R16, 16777216 ;  /* 0x4b8000001010b820 */ /* 0x000fe20000400000 */
[----:B------:R-:W-:Y:S02]  /*0f90*/  SEL R17, R30, RZ, P1 ;  /* 0x000000ff1e117207 */ /* 0x000fe40000800000 */
[----:B------:R-:W-:-:S04]  /*0fa0*/  FSETP.GEU.AND P3, PT, R12, RZ, PT ;  /* 0x000000ff0c00720b */ /* 0x000fc80003f6e000 */
[----:B------:R-:W-:Y:S01]  /*0fb0*/  FSEL R59, R12, RZ, P3 ;  /* 0x000000ff0c3b7208 */ /* 0x000fe20001800000 */
[----:B------:R-:W-:Y:S01]  /*0fc0*/  FADD R12, R26, -R17 ;  /* 0x800000111a0c7221 */ /* 0x000fe20000000000 */
[----:B------:R-:W-:Y:S02]  /*0fd0*/  SEL R17, R22, RZ, P1 ;  /* 0x000000ff16117207 */ /* 0x000fe40000800000 */
[----:B------:R-:W-:Y:S01]  /*0fe0*/  SEL R18, R18, RZ, P1 ;  /* 0x000000ff12127207 */ /* 0x000fe20000800000 */
[----:B0-----:R-:W-:-:S04]  /*0ff0*/  FMUL R13, R13, R16 ;  /* 0x000000100d0d7220 */ /* 0x001fc80000400000 */
[----:B------:R-:W-:-:S04]  /*1000*/  FMUL R12, R12, R13 ;  /* 0x0000000d0c0c7220 */ /* 0x000fc80000400000 */
[----:B------:R-:W-:-:S05]  /*1010*/  FFMA R12, R17, R12, R18 ;  /* 0x0000000c110c7223 */ /* 0x000fca0000000012 */
[----:B------:R-:W-:-:S04]  /*1020*/  FSETP.GEU.AND P3, PT, R12, RZ, PT ;  /* 0x000000ff0c00720b */ /* 0x000fc80003f6e000 */
[----:B------:R-:W-:Y:S02]  /*1030*/  @P0 FSEL R59, R12, RZ, P3 ;  /* 0x000000ff0c3b0208 */ /* 0x000fe40001800000 */
[----:B------:R-:W-:-:S05]  /*1040*/  SEL R12, R47, RZ, P2 ;  /* 0x000000ff2f0c7207 */ /* 0x000fca0001000000 */
[----:B------:R-:W-:-:S04]  /*1050*/  FADD R12, R12, 9.9999997473787516356e-06 ;  /* 0x3727c5ac0c0c7421 */ /* 0x000fc80000000000 */
[----:B------:R0:W1:Y:S02]  /*1060*/  MUFU.SQRT R25, R12 ;  /* 0x0000000c00197308 */ /* 0x0000640000002000 */
[----:B0-----:R-:W-:-:S05]  /*1070*/  VIADD R12, R62, 0x4 ;  /* 0x000000043e0c7836 */ /* 0x001fca0000000000 */
[----:B------:R-:W-:-:S04]  /*1080*/  LEA.HI R13, R5, R12, RZ, 0x6 ;  /* 0x0000000c050d7211 */ /* 0x000fc800078f30ff */
[----:B------:R-:W-:Y:S02]  /*1090*/  LOP3.LUT R13, R13, 0xffffffc0, RZ, 0xc0, !PT ;  /* 0xffffffc00d0d7812 */ /* 0x000fe400078ec0ff */
[----:B------:R-:W-:Y:S02]  /*10a0*/  CS2R R44, SRZ ;  /* 0x00000000002c7805 */ /* 0x000fe4000001ff00 */
[----:B------:R-:W-:Y:S01]  /*10b0*/  CS2R R46, SRZ ;  /* 0x00000000002e7805 */ /* 0x000fe2000001ff00 */
[----:B------:R-:W-:-:S04]  /*10c0*/  IMAD.IADD R63, R12, 0x1, -R13 ;  /* 0x000000010c3f7824 */ /* 0x000fc800078e0a0d */
[----:B------:R-:W-:-:S05]  /*10d0*/  IMAD.WIDE R12, R63, 0x4, R82 ;  /* 0x000000043f0c7825 */ /* 0x000fca00078e0252 */
[----:B------:R0:W2:Y:S01]  /*10e0*/  @P2 LDG.E.EL.128 R44, desc[UR6][R12.64] ;  /* 0x000000060c2c2981 */ /* 0x0000a2000c2e1d00 */
[----:B-1----:R-:W-:Y:S02]  /*10f0*/  FSETP.GT.AND P3, PT, R25, 8.50705917302346158658e+37, PT ;  /* 0x7e8000001900780b */ /* 0x002fe40003f64000 */
[----:B------:R-:W-:Y:S02]  /*1100*/  SEL R16, R51, RZ, P1 ;  /* 0x000000ff33107207 */ /* 0x000fe40000800000 */
[----:B------:R-:W-:-:S03]  /*1110*/  FSETP.GEU.AND P5, PT, R25, 1.175494350822287508e-38, PT ;  /* 0x008000001900780b */ /* 0x000fc60003fae000 */
[----:B------:R-:W-:-:S04]  /*1120*/  FADD R16, R16, 9.9999997473787516356e-06 ;  /* 0x3727c5ac10107421 */ /* 0x000fc80000000000 */
[----:B------:R-:W1:Y:S02]  /*1130*/  MUFU.SQRT R18, R16 ;  /* 0x0000001000127308 */ /* 0x000e640000002000 */
[----:B------:R-:W-:-:S04]  /*1140*/  @P3 FMUL R25, R25, 0.25 ;  /* 0x3e80000019193820 */ /* 0x000fc80000400000 */
[----:B------:R-:W-:Y:S01]  /*1150*/  @!P5 FMUL R25, R25, 16777216 ;  /* 0x4b8000001919d820 */ /* 0x000fe20000400000 */
[----:B------:R-:W-:-:S05]  /*1160*/  FSEL R22, R58, 1, P3 ;  /* 0x3f8000003a167808 */ /* 0x000fca0001800000 */
[----:B------:R-:W3:Y:S01]  /*1170*/  MUFU.RCP R25, R25 ;  /* 0x0000001900197308 */ /* 0x000ee20000001000 */
[C---:B-1----:R-:W-:Y:S02]  /*1180*/  FSETP.GT.AND P3, PT, R18.reuse, 8.50705917302346158658e+37, PT ;  /* 0x7e8000001200780b */ /* 0x042fe40003f64000 */
[----:B------:R-:W-:Y:S02]  /*1190*/  FSETP.GEU.AND P4, PT, R18, 1.175494350822287508e-38, PT ;  /* 0x008000001200780b */ /* 0x000fe40003f8e000 */
[----:B------:R-:W-:Y:S02]  /*11a0*/  SEL R43, R43, RZ, P2 ;  /* 0x000000ff2b2b7207 */ /* 0x000fe40001000000 */
[----:B0-----:R-:W-:Y:S01]  /*11b0*/  SEL R12, R15, RZ, P2 ;  /* 0x000000ff0f0c7207 */ /* 0x001fe20001000000 */
[----:B------:R-:W-:-:S04]  /*11c0*/  @!P5 FMUL R22, R22, 16777216 ;  /* 0x4b8000001616d820 */ /* 0x000fc80000400000 */
[----:B------:R-:W-:Y:S01]  /*11d0*/  FADD R43, R43, -R12 ;  /* 0x8000000c2b2b7221 */ /* 0x000fe20000000000 */
[----:B---3--:R-:W-:Y:S01]  /*11e0*/  FMUL R12, R25, R22 ;  /* 0x00000016190c7220 */ /* 0x008fe20000400000 */
[----:B------:R-:W-:Y:S01]  /*11f0*/  @P3 FMUL R18, R18, 0.25 ;  /* 0x3e80000012123820 */ /* 0x000fe20000400000 */
[----:B------:R-:W-:Y:S02]  /*1200*/  SEL R39, R39, RZ, P2 ;  /* 0x000000ff27277207 */ /* 0x000fe40001000000 */
[----:B------:R-:W-:Y:S01]  /*1210*/  SEL R22, R35, RZ, P2 ;  /* 0x000000ff23167207 */ /* 0x000fe20001000000 */
[----:B------:R-:W-:Y:S01]  /*1220*/  @!P4 FMUL R18, R18, 16777216 ;  /* 0x4b8000001212c820 */ /* 0x000fe20000400000 */
[----:B------:R-:W-:Y:S01]  /*1230*/  FMUL R12, R12, R43 ;  /* 0x0000002b0c0c7220 */ /* 0x000fe20000400000 */
[----:B------:R-:W-:Y:S02]  /*1240*/  FSEL R14, R56, 1, P3 ;  /* 0x3f800000380e7808 */ /* 0x000fe40001800000 */
[----:B------:R-:W0:Y:S01]  /*1250*/  MUFU.RCP R13, R18 ;  /* 0x00000012000d7308 */ /* 0x000e220000001000 */
[----:B------:R-:W-:Y:S01]  /*1260*/  FFMA R12, R39, R12, R22 ;  /* 0x0000000c270c7223 */ /* 0x000fe20000000016 */
[----:B------:R-:W-:Y:S01]  /*1270*/  P2R R26, PR, RZ, 0x1 ;  /* 0x00000001ff1a7803 */ /* 0x000fe20000000000 */
[----:B------:R-:W-:-:S03]  /*1280*/  @!P4 FMUL R14, R14, 16777216 ;  /* 0x4b8000000e0ec820 */ /* 0x000fc60000400000 */
[C---:B------:R-:W-:Y:S02]  /*1290*/  FSETP.GEU.AND P4, PT, R12.reuse, RZ, PT ;  /* 0x000000ff0c00720b */ /* 0x040fe40003f8e000 */
[----:B------:R-:W-:Y:S02]  /*12a0*/  SEL R27, R27, RZ, P1 ;  /* 0x000000ff1b1b7207 */ /* 0x000fe40000800000 */
[----:B------:R-:W-:Y:S02]  /*12b0*/  FSEL R64, R12, RZ, P4 ;  /* 0x000000ff0c407208 */ /* 0x000fe40002000000 */
[----:B------:R-:W-:Y:S01]  /*12c0*/  SEL R12, R31, RZ, P1 ;  /* 0x000000ff1f0c7207 */ /* 0x000fe20000800000 */
[----:B0-----:R-:W-:-:S04]  /*12d0*/  FMUL R13, R13, R14 ;  /* 0x0000000e0d0d7220 */ /* 0x001fc80000400000 */
[----:B------:R-:W-:Y:S01]  /*12e0*/  FADD R12, R27, -R12 ;  /* 0x8000000c1b0c7221 */ /* 0x000fe20000000000 */
[----:B------:R-:W-:Y:S02]  /*12f0*/  SEL R23, R23, RZ, P1 ;  /* 0x000000ff17177207 */ /* 0x000fe40000800000 */
[----:B------:R-:W-:Y:S01]  /*1300*/  SEL R14, R19, RZ, P1 ;  /* 0x000000ff130e7207 */ /* 0x000fe20000800000 */
[----:B------:R-:W-:-:S04]  /*1310*/  FMUL R12, R12, R13 ;  /* 0x0000000d0c0c7220 */ /* 0x000fc80000400000 */
[----:B------:R-:W-:Y:S01]  /*1320*/  FFMA R12, R23, R12, R14 ;  /* 0x0000000c170c7223 */ /* 0x000fe2000000000e */
[----:B------:R-:W-:-:S04]  /*1330*/  IMAD.IADD R23, R63, 0x1, R61 ;  /* 0x000000013f177824 */ /* 0x000fc800078e023d */
[----:B------:R-:W-:Y:S01]  /*1340*/  FSETP.GEU.AND P4, PT, R12, RZ, PT ;  /* 0x000000ff0c00720b */ /* 0x000fe20003f8e000 */
[----:B------:R-:W-:Y:S01]  /*1350*/  VIADD R15, R23, 0xffffffe0 ;  /* 0xffffffe0170f7836 */ /* 0x000fe20000000000 */
[----:B------:R-:W-:Y:S02]  /*1360*/  CS2R R28, SRZ ;  /* 0x00000000001c7805 */ /* 0x000fe4000001ff00 */
[----:B------:R-:W-:Y:S01]  /*1370*/  CS2R R30, SRZ ;  /* 0x00000000001e7805 */ /* 0x000fe2000001ff00 */
[----:B------:R-:W-:Y:S01]  /*1380*/  IMAD.WIDE R14, R15, 0x4, R74 ;  /* 0x000000040f0e7825 */ /* 0x000fe200078e024a */
[----:B--2---:R-:W-:Y:S02]  /*1390*/  SEL R21, R44, RZ, P2 ;  /* 0x000000ff2c157207 */ /* 0x004fe40001000000 */
[----:B------:R-:W-:-:S03]  /*13a0*/  SEL R24, R45, RZ, P2 ;  /* 0x000000ff2d187207 */ /* 0x000fc60001000000 */
[----:B------:R-:W-:Y:S02]  /*13b0*/  FADD R21, R21, 9.9999997473787516356e-06 ;  /* 0x3727c5ac15157421 */ /* 0x000fe40000000000 */
[----:B------:R-:W-:Y:S02]  /*13c0*/  FADD R24, R24, 9.9999997473787516356e-06 ;  /* 0x3727c5ac18187421 */ /* 0x000fe40000000000 */
[----:B------:R-:W0:Y:S08]  /*13d0*/  MUFU.SQRT R17, R21 ;  /* 0x0000001500117308 */ /* 0x000e300000002000 */
[----:B------:R-:W1:Y:S01]  /*13e0*/  MUFU.SQRT R20, R24 ;  /* 0x0000001800147308 */ /* 0x000e620000002000 */
[----:B0-----:R-:W-:-:S02]  /*13f0*/  FSETP.GT.AND P6, PT, R17, 8.50705917302346158658e+37, PT ;  /* 0x7e8000001100780b */ /* 0x001fc40003fc4000 */
[----:B-1----:R-:W-:Y:S02]  /*1400*/  FSETP.GT.AND P0, PT, R20, 8.50705917302346158658e+37, PT ;  /* 0x7e8000001400780b */ /* 0x002fe40003f04000 */
[----:B------:R-:W-:Y:S02]  /*1410*/  FSETP.GEU.AND P3, PT, R17, 1.175494350822287508e-38, PT ;  /* 0x008000001100780b */ /* 0x000fe40003f6e000 */
[----:B------:R-:W-:-:S07]  /*1420*/  FSEL R16, R58, 1, P6 ;  /* 0x3f8000003a107808 */ /* 0x000fce0003000000 */
[----:B------:R-:W-:Y:S01]  /*1430*/  @P6 FMUL R17, R17, 0.25 ;  /* 0x3e80000011116820 */ /* 0x000fe20000400000 */
[----:B------:R-:W-:Y:S02]  /*1440*/  FSETP.GEU.AND P6, PT, R20, 1.175494350822287508e-38, PT ;  /* 0x008000001400780b */ /* 0x000fe40003fce000 */
[----:B------:R-:W-:Y:S01]  /*1450*/  FSEL R21, R58, 1, P0 ;  /* 0x3f8000003a157808 */ /* 0x000fe20000000000 */
[----:B------:R-:W-:Y:S01]  /*1460*/  @P0 FMUL R20, R20, 0.25 ;  /* 0x3e80000014140820 */ /* 0x000fe20000400000 */
[----:B------:R-:W-:Y:S02]  /*1470*/  ISETP.NE.AND P0, PT, R26, RZ, PT ;  /* 0x000000ff1a00720c */ /* 0x000fe40003f05270 */
[----:B------:R-:W-:Y:S02]  /*1480*/  CS2R R24, SRZ ;  /* 0x0000000000187805 */ /* 0x000fe4000001ff00 */
[----:B------:R-:W-:-:S06]  /*1490*/  CS2R R26, SRZ ;  /* 0x00000000001a7805 */ /* 0x000fcc000001ff00 */
[----:B------:R0:W2:Y:S03]  /*14a0*/  @P1 LDG.E.EL.128 R24, desc[UR6][R14.64] ;  /* 0x000000060e181981 */ /* 0x0000a6000c2e1d00 */
[----:B------:R-:W-:Y:S01]  /*14b0*/  @P0 FSEL R64, R12, RZ, P4 ;  /* 0x000000ff0c400208 */ /* 0x000fe20002000000 */
[----:B------:R-:W-:-:S05]  /*14c0*/  IMAD.WIDE R12, R63, 0x4, R76 ;  /* 0x000000043f0c7825 */ /* 0x000fca00078e024c */
[----:B------:R1:W3:Y:S01]  /*14d0*/  @P1 LDG.E.EL.128 R28, desc[UR6][R12.64+-0x80] ;  /* 0xffff80060c1c1981 */ /* 0x0002e2000c2e1d00 */
[----:B0-----:R-:W-:Y:S02]  /*14e0*/  CS2R R14, SRZ ;  /* 0x00000000000e7805 */ /* 0x001fe4000001ff00 */
[----:B------:R-:W-:Y:S02]  /*14f0*/  CS2R R40, SRZ ;  /* 0x0000000000287805 */ /* 0x000fe4000001ff00 */
[----:B------:R-:W-:Y:S01]  /*1500*/  CS2R R42, SRZ ;  /* 0x00000000002a7805 */ /* 0x000fe2000001ff00 */
[----:B------:R-:W-:-:S05]  /*1510*/  IMAD.WIDE R22, R23, 0x4, R86 ;  /* 0x0000000417167825 */ /* 0x000fca00078e0256 */
[----:B------:R-:W4:Y:S01]  /*1520*/  @P2 LDG.E.EL.128 R40, desc[UR6][R22.64] ;  /* 0x0000000616282981 */ /* 0x000f22000c2e1d00 */
[----:B-1----:R-:W-:Y:S02]  /*1530*/  CS2R R12, SRZ ;  /* 0x00000000000c7805 */ /* 0x002fe4000001ff00 */
[----:B--2---:R-:W-:Y:S02]  /*1540*/  SEL R24, R24, RZ, P1 ;  /* 0x000000ff18187207 */ /* 0x004fe40000800000 */
[----:B---3--:R-:W-:-:S05]  /*1550*/  SEL R19, R28, RZ, P1 ;  /* 0x000000ff1c137207 */ /* 0x008fca0000800000 */
[----:B------:R-:W-:Y:S01]  /*1560*/  FADD R28, R24, -R19 ;  /* 0x80000013181c7221 */ /* 0x000fe20000000000 */
[----:B------:R-:W-:-:S05]  /*1570*/  IMAD.WIDE R18, R63, 0x4, R84 ;  /* 0x000000043f127825 */ /* 0x000fca00078e0254 */
[----:B------:R0:W2:Y:S01]  /*1580*/  @P2 LDG.E.EL.128 R12, desc[UR6][R18.64] ;  /* 0x00000006120c2981 */ /* 0x0000a2000c2e1d00 */
[----:B------:R-:W-:Y:S01]  /*1590*/  @!P3 FMUL R17, R17, 16777216 ;  /* 0x4b8000001111b820 */ /* 0x000fe20000400000 */
[----:B----4-:R-:W-:-:S05]  /*15a0*/  SEL R40, R40, RZ, P2 ;  /* 0x000000ff28287207 */ /* 0x010fca0001000000 */
[----:B------:R-:W0:Y:S01]  /*15b0*/  MUFU.RCP R17, R17 ;  /* 0x0000001100117308 */ /* 0x000e220000001000 */
[----:B------:R-:W-:Y:S02]  /*15c0*/  CS2R R36, SRZ ;  /* 0x0000000000247805 */ /* 0x000fe4000001ff00 */
[----:B------:R-:W-:Y:S01]  /*15d0*/  CS2R R38, SRZ ;  /* 0x0000000000267805 */ /* 0x000fe2000001ff00 */
[----:B------:R-:W-:Y:S01]  /*15e0*/  @!P3 FMUL R16, R16, 16777216 ;  /* 0x4b8000001010b820 */ /* 0x000fe20000400000 */
[----:B------:R-:W-:Y:S02]  /*15f0*/  CS2R R48, SRZ ;  /* 0x0000000000307805 */ /* 0x000fe4000001ff00 */
[----:B------:R-:W-:Y:S02]  /*1600*/  CS2R R50, SRZ ;  /* 0x0000000000327805 */ /* 0x000fe4000001ff00 */
[----:B------:R-:W-:Y:S02]  /*1610*/  CS2R R32, SRZ ;  /* 0x0000000000207805 */ /* 0x000fe4000001ff00 */
[----:B------:R-:W-:Y:S01]  /*1620*/  CS2R R34, SRZ ;  /* 0x0000000000227805 */ /* 0x000fe2000001ff00 */
[----:B0-----:R-:W-:Y:S01]  /*1630*/  FMUL R19, R17, R16 ;  /* 0x0000001011137220 */ /* 0x001fe20000400000 */
[----:B------:R-:W-:-:S05]  /*1640*/  IMAD.WIDE R16, R63, 0x4, R78 ;  /* 0x000000043f107825 */ /* 0x000fca00078e024e */
[----:B------:R-:W3:Y:S01]  /*1650*/  @P2 LDG.E.EL.128 R32, desc[UR6][R16.64] ;  /* 0x0000000610202981 */ /* 0x000ee2000c2e1d00 */
[----:B--2---:R-:W-:Y:S02]  /*1660*/  SEL R24, R13, RZ, P2 ;  /* 0x000000ff0d187207 */ /* 0x004fe40001000000 */
[----:B------:R-:W-:-:S05]  /*1670*/  SEL R13, R12, RZ, P2 ;  /* 0x000000ff0c0d7207 */ /* 0x000fca0001000000 */
[----:B------:R-:W-:Y:S01]  /*1680*/  FADD R22, R40, -R13 ;  /* 0x8000000d28167221 */ /* 0x000fe20000000000 */
[----:B------:R-:W-:-:S05]  /*1690*/  IMAD.WIDE R12, R63, 0x4, R80 ;  /* 0x000000043f0c7825 */ /* 0x000fca00078e0250 */
[----:B------:R0:W2:Y:S02]  /*16a0*/  @P2 LDG.E.EL.128 R36, desc[UR6][R12.64] ;  /* 0x000000060c242981 */ /* 0x0000a4000c2e1d00 */
[----:B0-----:R-:W-:-:S05]  /*16b0*/  IMAD.WIDE R12, R63, 0x4, R72 ;  /* 0x000000043f0c7825 */ /* 0x001fca00078e0248 */
[----:B------:R0:W4:Y:S01]  /*16c0*/  @P1 LDG.E.EL.128 R48, desc[UR6][R12.64+-0x80] ;  /* 0xffff80060c301981 */ /* 0x000122000c2e1d00 */
[----:B------:R-:W-:-:S06]  /*16d0*/  @!P6 FMUL R20, R20, 16777216 ;  /* 0x4b8000001414e820 */ /* 0x000fcc0000400000 */
[----:B------:R-:W1:Y:S01]  /*16e0*/  MUFU.RCP R20, R20 ;  /* 0x0000001400147308 */ /* 0x000e620000001000 */
[----:B------:R-:W-:Y:S01]  /*16f0*/  SEL R41, R41, RZ, P2 ;  /* 0x000000ff29297207 */ /* 0x000fe20001000000 */
[----:B------:R-:W-:Y:S01]  /*1700*/  @!P6 FMUL R21, R21, 16777216 ;  /* 0x4b8000001515e820 */ /* 0x000fe20000400000 */
[----:B---3--:R-:W-:-:S03]  /*1710*/  SEL R18, R33, RZ, P2 ;  /* 0x000000ff21127207 */ /* 0x008fc60001000000 */
[----:B------:R-:W-:Y:S01]  /*1720*/  FADD R41, R41, -R24 ;  /* 0x8000001829297221 */ /* 0x000fe20000000000 */
[----:B-1----:R-:W-:-:S04]  /*1730*/  FMUL R66, R20, R21 ;  /* 0x0000001514427220 */ /* 0x002fc80000400000 */
[----:B------:R-:W-:Y:S01]  /*1740*/  FMUL R66, R66, R41 ;  /* 0x0000002942427220 */ /* 0x000fe20000400000 */
[----:B------:R-:W-:Y:S01]  /*1750*/  FMUL R22, R19, R22 ;  /* 0x0000001613167220 */ /* 0x000fe20000400000 */
[----:B------:R-:W-:Y:S02]  /*1760*/  SEL R24, R32, RZ, P2 ;  /* 0x000000ff20187207 */ /* 0x000fe40001000000 */
[----:B------:R-:W-:Y:S01]  /*1770*/  CS2R R20, SRZ ;  /* 0x0000000000147805 */ /* 0x000fe2000001ff00 */
[----:B------:R-:W-:-:S04]  /*1780*/  IMAD.WIDE R32, R63, 0x4, R70 ;  /* 0x000000043f207825 */ /* 0x000fc800078e0246 */
[----:B0-----:R-:W-:Y:S01]  /*1790*/  IMAD.WIDE R12, R63, 0x4, R68 ;  /* 0x000000043f0c7825 */ /* 0x001fe200078e0244 */
[----:B--2---:R-:W-:-:S05]  /*17a0*/  SEL R37, R37, RZ, P2 ;  /* 0x000000ff25257207 */ /* 0x004fca0001000000 */
[----:B------:R-:W-:Y:S01]  /*17b0*/  FFMA R66, R37, R66, R18 ;  /* 0x0000004225427223 */ /* 0x000fe20000000012 */
[----:B----4-:R-:W-:-:S05]  /*17c0*/  SEL R16, R48, RZ, P1 ;  /* 0x000000ff30107207 */ /* 0x010fca0000800000 */
[----:B------:R-:W-:-:S04]  /*17d0*/  FADD R16, R16, 9.9999997473787516356e-06 ;  /* 0x3727c5ac10107421 */ /* 0x000fc80000000000 */
[----:B------:R-:W0:Y:S02]  /*17e0*/  MUFU.SQRT R18, R16 ;  /* 0x0000001000127308 */ /* 0x000e240000002000 */
[C---:B0-----:R-:W-:Y:S02]  /*17f0*/  FSETP.GT.AND P3, PT, R18.reuse, 8.50705917302346158658e+37, PT ;  /* 0x7e8000001200780b */ /* 0x041fe40003f64000 */
[----:B------:R-:W-:-:S11]  /*1800*/  FSETP.GEU.AND P4, PT, R18, 1.175494350822287508e-38, PT ;  /* 0x008000001200780b */ /* 0x000fd60003f8e000 */
[----:B------:R-:W-:-:S04]  /*1810*/  @P3 FMUL R18, R18, 0.25 ;  /* 0x3e80000012123820 */ /* 0x000fc80000400000 */
[----:B------:R-:W-:-:S06]  /*1820*/  @!P4 FMUL R18, R18, 16777216 ;  /* 0x4b8000001212c820 */ /* 0x000fcc0000400000 */
[----:B------:R-:W0:Y:S01]  /*1830*/  MUFU.RCP R18, R18 ;  /* 0x0000001200127308 */ /* 0x000e220000001000 */
[----:B------:R-:W-:Y:S02]  /*1840*/  FSEL R17, R56, 1, P3 ;  /* 0x3f80000038117808 */ /* 0x000fe40001800000 */
[----:B------:R-:W-:-:S03]  /*1850*/  SEL R19, R36, RZ, P2 ;  /* 0x000000ff24137207 */ /* 0x000fc60001000000 */
[----:B------:R-:W-:Y:S02]  /*1860*/  @!P4 FMUL R17, R17, 16777216 ;  /* 0x4b8000001111c820 */ /* 0x000fe40000400000 */
[----:B------:R-:W-:Y:S01]  /*1870*/  FFMA R24, R19, R22, R24 ;  /* 0x0000001613187223 */ /* 0x000fe20000000018 */
[----:B------:R-:W-:Y:S01]  /*1880*/  CS2R R22, SRZ ;  /* 0x0000000000167805 */ /* 0x000fe2000001ff00 */
[----:B0-----:R-:W-:Y:S01]  /*1890*/  FMUL R17, R18, R17 ;  /* 0x0000001112117220 */ /* 0x001fe20000400000 */
[----:B------:R-:W-:-:S04]  /*18a0*/  CS2R R18, SRZ ;  /* 0x0000000000127805 */ /* 0x000fc8000001ff00 */
[----:B------:R-:W2:Y:S01]  /*18b0*/  @P1 LDG.E.EL.128 R20, desc[UR6][R32.64+-0x80] ;  /* 0xffff800620141981 */ /* 0x000ea2000c2e1d00 */
[----:B------:R-:W-:Y:S01]  /*18c0*/  FMUL R28, R28, R17 ;  /* 0x000000111c1c7220 */ /* 0x000fe20000400000 */
[----:B------:R-:W-:-:S06]  /*18d0*/  CS2R R16, SRZ ;  /* 0x0000000000107805 */ /* 0x000fcc000001ff00 */
[----:B------:R0:W3:Y:S01]  /*18e0*/  @P1 LDG.E.EL.128 R16, desc[UR6][R12.64+-0x80] ;  /* 0xffff80060c101981 */ /* 0x0000e2000c2e1d00 */
[----:B------:R-:W-:Y:S02]  /*18f0*/  SEL R25, R25, RZ, P1 ;  /* 0x000000ff19197207 */ /* 0x000fe40000800000 */
[----:B0-----:R-:W-:-:S05]  /*1900*/  SEL R12, R49, RZ, P1 ;  /* 0x000000ff310c7207 */ /* 0x001fca0000800000 */
[----:B------:R-:W-:Y:S01]  /*1910*/  FADD R12, R12, 9.9999997473787516356e-06 ;  /* 0x3727c5ac0c0c7421 */ /* 0x000fe20000000000 */
[----:B------:R-:W-:-:S04]  /*1920*/  FSETP.GEU.AND P3, PT, R24, RZ, PT ;  /* 0x000000ff1800720b */ /* 0x000fc80003f6e000 */
[----:B------:R-:W-:Y:S02]  /*1930*/  FSEL R63, R24, RZ, P3 ;  /* 0x000000ff183f7208 */ /* 0x000fe40001800000 */
[----:B------:R-:W-:Y:S02]  /*1940*/  SEL R42, R42, RZ, P2 ;  /* 0x000000ff2a2a7207 */ /* 0x000fe40001000000 */
[----:B------:R-:W-:Y:S02]  /*1950*/  SEL R34, R34, RZ, P2 ;  /* 0x000000ff22227207 */ /* 0x000fe40001000000 */
[----:B------:R-:W-:Y:S02]  /*1960*/  SEL R26, R26, RZ, P1 ;  /* 0x000000ff1a1a7207 */ /* 0x000fe40000800000 */
[----:B------:R-:W-:Y:S02]  /*1970*/  CS2R R44, SRZ ;  /* 0x00000000002c7805 */ /* 0x000fe4000001ff00 */
[----:B--2---:R-:W-:-:S02]  /*1980*/  SEL R37, R20, RZ, P1 ;  /* 0x000000ff14257207 */ /* 0x004fc40000800000 */
[----:B---3--:R-:W-:-:S05]  /*1990*/  SEL R16, R16, RZ, P1 ;  /* 0x000000ff10107207 */ /* 0x008fca0000800000 */
[----:B------:R-:W-:Y:S01]  /*19a0*/  FFMA R28, R37, R28, R16 ;  /* 0x0000001c251c7223 */ /* 0x000fe20000000010 */
[----:B------:R-:W-:-:S05]  /*19b0*/  SEL R16, R29, RZ, P1 ;  /* 0x000000ff1d107207 */ /* 0x000fca0000800000 */
[----:B------:R-:W-:Y:S02]  /*19c0*/  FADD R25, R25, -R16 ;  /* 0x8000001019197221 */ /* 0x000fe40000000000 */
[----:B------:R-:W0:Y:S01]  /*19d0*/  MUFU.SQRT R16, R12 ;  /* 0x0000000c00107308 */ /* 0x000e220000002000 */
[----:B------:R-:W-:-:S04]  /*19e0*/  FSETP.GEU.AND P3, PT, R28, RZ, PT ;  /* 0x000000ff1c00720b */ /* 0x000fc80003f6e000 */
[----:B------:R-:W-:Y:S02]  /*19f0*/  @P0 FSEL R63, R28, RZ, P3 ;  /* 0x000000ff1c3f0208 */ /* 0x000fe40001800000 */
[C---:B0-----:R-:W-:Y:S02]  /*1a00*/  FSETP.GT.AND P3, PT, R16.reuse, 8.50705917302346158658e+37, PT ;  /* 0x7e8000001000780b */ /* 0x041fe40003f64000 */
[----:B------:R-:W-:-:S11]  /*1a10*/  FSETP.GEU.AND P4, PT, R16, 1.175494350822287508e-38, PT ;  /* 0x008000001000780b */ /* 0x000fd60003f8e000 */
[----:B------:R-:W-:-:S04]  /*1a20*/  @P3 FMUL R16, R16, 0.25 ;  /* 0x3e80000010103820 */ /* 0x000fc80000400000 */
[----:B------:R-:W-:-:S06]  /*1a30*/  @!P4 FMUL R16, R16, 16777216 ;  /* 0x4b8000001010c820 */ /* 0x000fcc0000400000 */
[----:B------:R-:W0:Y:S01]  /*1a40*/  MUFU.RCP R16, R16 ;  /* 0x0000001000107308 */ /* 0x000e220000001000 */
[----:B------:R-:W-:-:S05]  /*1a50*/  FSEL R13, R56, 1, P3 ;  /* 0x3f800000380d7808 */ /* 0x000fca0001800000 */
[----:B------:R-:W-:Y:S01]  /*1a60*/  @!P4 FMUL R13, R13, 16777216 ;  /* 0x4b8000000d0dc820 */ /* 0x000fe20000400000 */
[----:B------:R-:W-:-:S03]  /*1a70*/  SEL R21, R21, RZ, P1 ;  /* 0x000000ff15157207 */ /* 0x000fc60000800000 */
[----:B0-----:R-:W-:-:S04]  /*1a80*/  FMUL R20, R16, R13 ;  /* 0x0000000d10147220 */ /* 0x001fc80000400000 */
[----:B------:R-:W-:Y:S01]  /*1a90*/  FMUL R12, R25, R20 ;  /* 0x00000014190c7220 */ /* 0x000fe20000400000 */
[----:B------:R-:W-:Y:S02]  /*1aa0*/  SEL R20, R17, RZ, P1 ;  /* 0x000000ff11147207 */ /* 0x000fe40000800000 */
[----:B------:R-:W-:-:S03]  /*1ab0*/  FSETP.GEU.AND P3, PT, R66, RZ, PT ;  /* 0x000000ff4200720b */ /* 0x000fc60003f6e000 */
[----:B------:R-:W-:Y:S01]  /*1ac0*/  FFMA R12, R21, R12, R20 ;  /* 0x0000000c150c7223 */ /* 0x000fe20000000014 */
[----:B------:R-:W-:-:S04]  /*1ad0*/  FSEL R66, R66, RZ, P3 ;  /* 0x000000ff42427208 */ /* 0x000fc80001800000 */
[----:B------:R-:W-:-:S04]  /*1ae0*/  FSETP.GEU.AND P3, PT, R12, RZ, PT ;  /* 0x000000ff0c00720b */ /* 0x000fc80003f6e000 */
[----:B------:R-:W-:Y:S02]  /*1af0*/  @P0 FSEL R66, R12, RZ, P3 ;  /* 0x000000ff0c420208 */ /* 0x000fe40001800000 */
[----:B------:R-:W-:-:S05]  /*1b00*/  SEL R12, R46, RZ, P2 ;  /* 0x000000ff2e0c7207 */ /* 0x000fca0001000000 */
[----:B------:R-:W-:-:S04]  /*1b10*/  FADD R12, R12, 9.9999997473787516356e-06 ;  /* 0x3727c5ac0c0c7421 */ /* 0x000fc80000000000 */
[----:B------:R-:W0:Y:S01]  /*1b20*/  MUFU.SQRT R13, R12 ;  /* 0x0000000c000d7308 */ /* 0x000e220000002000 */
[----:B------:R-:W-:-:S05]  /*1b30*/  SEL R17, R50, RZ, P1 ;  /* 0x000000ff32117207 */ /* 0x000fca0000800000 */
[----:B------:R-:W-:Y:S01]  /*1b40*/  FADD R17, R17, 9.9999997473787516356e-06 ;  /* 0x3727c5ac11117421 */ /* 0x000fe20000000000 */
[C---:B0-----:R-:W-:Y:S02]  /*1b50*/  FSETP.GT.AND P4, PT, R13.reuse, 8.50705917302346158658e+37, PT ;  /* 0x7e8000000d00780b */ /* 0x041fe40003f84000 */
[C---:B------:R-:W-:Y:S01]  /*1b60*/  FSETP.GEU.AND P3, PT, R13.reuse, 1.175494350822287508e-38, PT ;  /* 0x008000000d00780b */ /* 0x040fe20003f6e000 */
[----:B------:R-:W0:Y:S10]  /*1b70*/  MUFU.SQRT R20, R17 ;  /* 0x0000001100147308 */ /* 0x000e340000002000 */
[----:B------:R-:W-:-:S04]  /*1b80*/  @P4 FMUL R13, R13, 0.25 ;  /* 0x3e8000000d0d4820 */ /* 0x000fc80000400000 */
[----:B------:R-:W-:Y:S01]  /*1b90*/  @!P3 FMUL R13, R13, 16777216 ;  /* 0x4b8000000d0db820 */ /* 0x000fe20000400000 */
[----:B------:R-:W-:Y:S02]  /*1ba0*/  FSEL R16, R58, 1, P4 ;  /* 0x3f8000003a107808 */ /* 0x000fe40002000000 */
[----:B0-----:R-:W-:-:S03]  /*1bb0*/  FSETP.GT.AND P4, PT, R20, 8.50705917302346158658e+37, PT ;  /* 0x7e8000001400780b */ /* 0x001fc60003f84000 */
[----:B------:R-:W0:Y:S01]  /*1bc0*/  MUFU.RCP R13, R13 ;  /* 0x0000000d000d7308 */ /* 0x000e220000001000 */
[----:B------:R-:W-:Y:S01]  /*1bd0*/  FSETP.GEU.AND P5, PT, R20, 1.175494350822287508e-38, PT ;  /* 0x008000001400780b */ /* 0x000fe20003fae000 */
[----:B------:R-:W-:Y:S01]  /*1be0*/  @!P3 FMUL R16, R16, 16777216 ;  /* 0x4b8000001010b820 */ /* 0x000fe20000400000 */
[----:B------:R-:W-:Y:S02]  /*1bf0*/  SEL R21, R14, RZ, P2 ;  /* 0x000000ff0e157207 */ /* 0x000fe40001000000 */
[----:B------:R-:W-:-:S03]  /*1c00*/  SEL R17, R38, RZ, P2 ;  /* 0x000000ff26117207 */ /* 0x000fc60001000000 */
[----:B------:R-:W-:Y:S02]  /*1c10*/  FADD R21, R42, -R21 ;  /* 0x800000152a157221 */ /* 0x000fe40000000000 */
[----:B------:R-:W-:Y:S01]  /*1c20*/  @P4 FMUL R20, R20, 0.25 ;  /* 0x3e80000014144820 */ /* 0x000fe20000400000 */
[----:B0-----:R-:W-:-:S03]  /*1c30*/  FMUL R14, R13, R16 ;  /* 0x000000100d0e7220 */ /* 0x001fc60000400000 */
[----:B------:R-:W-:Y:S01]  /*1c40*/  @!P5 FMUL R20, R20, 16777216 ;  /* 0x4b8000001414d820 */ /* 0x000fe20000400000 */
[----:B------:R-:W-:-:S04]  /*1c50*/  FMUL R14, R14, R21 ;  /* 0x000000150e0e7220 */ /* 0x000fc80000400000 */
[----:B------:R-:W-:Y:S02]  /*1c60*/  FFMA R14, R17, R14, R34 ;  /* 0x0000000e110e7223 */ /* 0x000fe40000000022 */
[----:B------:R-:W0:Y:S01]  /*1c70*/  MUFU.RCP R17, R20 ;  /* 0x0000001400117308 */ /* 0x000e220000001000 */
[----:B------:R-:W-:Y:S02]  /*1c80*/  FSEL R12, R56, 1, P4 ;  /* 0x3f800000380c7808 */ /* 0x000fe40002000000 */
[----:B------:R-:W-:-:S03]  /*1c90*/  SEL R21, R30, RZ, P1 ;  /* 0x000000ff1e157207 */ /* 0x000fc60000800000 */
[----:B------:R-:W-:Y:S02]  /*1ca0*/  @!P5 FMUL R12, R12, 16777216 ;  /* 0x4b8000000c0cd820 */ /* 0x000fe40000400000 */
[----:B------:R-:W-:Y:S01]  /*1cb0*/  FADD R21, R26, -R21 ;  /* 0x800000151a157221 */ /* 0x000fe20000000000 */
[----:B------:R-:W-:Y:S02]  /*1cc0*/  SEL R13, R22, RZ, P1 ;  /* 0x000000ff160d7207 */ /* 0x000fe40000800000 */
[----:B------:R-:W-:Y:S01]  /*1cd0*/  SEL R18, R18, RZ, P1 ;  /* 0x000000ff12127207 */ /* 0x000fe20000800000 */
[----:B0-----:R-:W-:-:S04]  /*1ce0*/  FMUL R12, R17, R12 ;  /* 0x0000000c110c7220 */ /* 0x001fc80000400000 */
[----:B------:R-:W-:Y:S01]  /*1cf0*/  FMUL R12, R21, R12 ;  /* 0x0000000c150c7220 */ /* 0x000fe20000400000 */
[----:B------:R-:W-:-:S03]  /*1d00*/  FSETP.GEU.AND P3, PT, R14, RZ, PT ;  /* 0x000000ff0e00720b */ /* 0x000fc60003f6e000 */
[----:B------:R-:W-:Y:S01]  /*1d10*/  FFMA R12, R13, R12, R18 ;  /* 0x0000000c0d0c7223 */ /* 0x000fe20000000012 */
[----:B------:R-:W-:-:S04]  /*1d20*/  FSEL R65, R14, RZ, P3 ;  /* 0x000000ff0e417208 */ /* 0x000fc80001800000 */
        /* <DEDUP_REMOVED lines=8> */
[----:B------:R-:W-:-:S03]  /*1db0*/  CS2R R46, SRZ ;  /* 0x00000000002e7805 */ /* 0x000fc6000001ff00 */
[----:B------:R-:W-:-:S04]  /*1dc0*/  IMAD.IADD R49, R12, 0x1, -R13 ;  /* 0x000000010c317824 */ /* 0x000fc800078e0a0d */
[----:B------:R-:W-:-:S05]  /*1dd0*/  IMAD.WIDE R12, R49, 0x4, R82 ;  /* 0x00000004310c7825 */ /* 0x000fca00078e0252 */
[----:B------:R0:W2:Y:S01]  /*1de0*/  @P2 LDG.E.EL.128 R44, desc[UR6][R12.64] ;  /* 0x000000060c2c2981 */ /* 0x0000a2000c2e1d00 */
[----:B------:R-:W-:Y:S02]  /*1df0*/  SEL R20, R51, RZ, P1 ;  /* 0x000000ff33147207 */ /* 0x000fe40000800000 */
[----:B-1----:R-:W-:-:S03]  /*1e00*/  FSETP.GT.AND P3, PT, R18, 8.50705917302346158658e+37, PT ;  /* 0x7e8000001200780b */ /* 0x002fc60003f64000 */
[----:B------:R-:W-:Y:S01]  /*1e10*/  FADD R20, R20, 9.9999997473787516356e-06 ;  /* 0x3727c5ac14147421 */ /* 0x000fe20000000000 */
[----:B------:R-:W-:-:S03]  /*1e20*/  FSETP.GEU.AND P5, PT, R18, 1.175494350822287508e-38, PT ;  /* 0x008000001200780b */ /* 0x000fc60003fae000 */
[----:B------:R-:W1:Y:S06]  /*1e30*/  MUFU.SQRT R17, R20 ;  /* 0x0000001400117308 */ /* 0x000e6c0000002000 */
[----:B------:R-:W-:Y:S01]  /*1e40*/  @P3 FMUL R18, R18, 0.25 ;  /* 0x3e80000012123820 */ /* 0x000fe20000400000 */
[----:B------:R-:W-:-:S03]  /*1e50*/  FSEL R14, R58, 1, P3 ;  /* 0x3f8000003a0e7808 */ /* 0x000fc60001800000 */
[----:B------:R-:W-:-:S04]  /*1e60*/  @!P5 FMUL R18, R18, 16777216 ;  /* 0x4b8000001212d820 */ /* 0x000fc80000400000 */
[----:B0-----:R-:W0:Y:S01]  /*1e70*/  MUFU.RCP R13, R18 ;  /* 0x00000012000d7308 */ /* 0x001e220000001000 */
[C---:B-1----:R-:W-:Y:S02]  /*1e80*/  FSETP.GT.AND P3, PT, R17.reuse, 8.50705917302346158658e+37, PT ;  /* 0x7e8000001100780b */ /* 0x042fe40003f64000 */
[----:B------:R-:W-:Y:S02]  /*1e90*/  FSETP.GEU.AND P4, PT, R17, 1.175494350822287508e-38, PT ;  /* 0x008000001100780b */ /* 0x000fe40003f8e000 */
[----:B------:R-:W-:Y:S02]  /*1ea0*/  SEL R43, R43, RZ, P2 ;  /* 0x000000ff2b2b7207 */ /* 0x000fe40001000000 */
[----:B------:R-:W-:Y:S01]  /*1eb0*/  SEL R12, R15, RZ, P2 ;  /* 0x000000ff0f0c7207 */ /* 0x000fe20001000000 */
[----:B------:R-:W-:-:S04]  /*1ec0*/  @!P5 FMUL R14, R14, 16777216 ;  /* 0x4b8000000e0ed820 */ /* 0x000fc80000400000 */
[----:B------:R-:W-:Y:S02]  /*1ed0*/  FADD R43, R43, -R12 ;  /* 0x8000000c2b2b7221 */ /* 0x000fe40000000000 */
[----:B------:R-:W-:Y:S01]  /*1ee0*/  @P3 FMUL R17, R17, 0.25 ;  /* 0x3e80000011113820 */ /* 0x000fe20000400000 */
[----:B0-----:R-:W-:Y:S01]  /*1ef0*/  FMUL R12, R13, R14 ;  /* 0x0000000e0d0c7220 */ /* 0x001fe20000400000 */
[----:B------:R-:W-:Y:S02]  /*1f00*/  SEL R39, R39, RZ, P2 ;  /* 0x000000ff27277207 */ /* 0x000fe40001000000 */
[----:B------:R-:W-:Y:S01]  /*1f10*/  @!P4 FMUL R17, R17, 16777216 ;  /* 0x4b8000001111c820 */ /* 0x000fe20000400000 */
[----:B------:R-:W-:Y:S01]  /*1f20*/  SEL R14, R35, RZ, P2 ;  /* 0x000000ff230e7207 */ /* 0x000fe20001000000 */
[----:B------:R-:W-:Y:S01]  /*1f30*/  FMUL R12, R12, R43 ;  /* 0x0000002b0c0c7220 */ /* 0x000fe20000400000 */
[----:B------:R-:W-:-:S03]  /*1f40*/  FSEL R16, R56, 1, P3 ;  /* 0x3f80000038107808 */ /* 0x000fc60001800000 */
[----:B------:R-:W-:Y:S01]  /*1f50*/  FFMA R12, R39, R12, R14 ;  /* 0x0000000c270c7223 */ /* 0x000fe2000000000e */
[----:B------:R-:W0:Y:S01]  /*1f60*/  MUFU.RCP R17, R17 ;  /* 0x0000001100117308 */ /* 0x000e220000001000 */
[----:B------:R-:W-:Y:S01]  /*1f70*/  P2R R21, PR, RZ, 0x1 ;  /* 0x00000001ff157803 */ /* 0x000fe20000000000 */
[----:B------:R-:W-:Y:S02]  /*1f80*/  @!P4 FMUL R16, R16, 16777216 ;  /* 0x4b8000001010c820 */ /* 0x000fe40000400000 */
[----:B------:R-:W-:Y:S02]  /*1f90*/  FSETP.GEU.AND P4, PT, R12, RZ, PT ;  /* 0x000000ff0c00720b */ /* 0x000fe40003f8e000 */
[----:B------:R-:W-:Y:S02]  /*1fa0*/  SEL R27, R27, RZ, P1 ;  /* 0x000000ff1b1b7207 */ /* 0x000fe40000800000 */
[----:B------:R-:W-:Y:S02]  /*1fb0*/  SEL R23, R23, RZ, P1 ;  /* 0x000000ff17177207 */ /* 0x000fe40000800000 */
[----:B------:R-:W-:Y:S01]  /*1fc0*/  SEL R14, R19, RZ, P1 ;  /* 0x000000ff130e7207 */ /* 0x000fe20000800000 */
[----:B0-----:R-:W-:Y:S01]  /*1fd0*/  FMUL R13, R17, R16 ;  /* 0x00000010110d7220 */ /* 0x001fe20000400000 */
[----:B------:R-:W-:Y:S01]  /*1fe0*/  IMAD.IADD R35, R49, 0x1, R61 ;  /* 0x0000000131237824 */ /* 0x000fe200078e023d */
[----:B------:R-:W-:-:S02]  /*1ff0*/  CS2R R16, SRZ ;  /* 0x0000000000107805 */ /* 0x000fc4000001ff00 */
[----:B------:R-:W-:Y:S01]  /*2000*/  CS2R R18, SRZ ;  /* 0x0000000000127805 */ /* 0x000fe2000001ff00 */
[----:B------:R-:W-:-:S05]  /*2010*/  IMAD.WIDE R24, R49, 0x4, R76 ;  /* 0x0000000431187825 */ /* 0x000fca00078e024c */
[----:B------:R0:W3:Y:S01]  /*2020*/  @P1 LDG.E.EL.128 R16, desc[UR6][R24.64+-0x80] ;  /* 0xffff800618101981 */ /* 0x0000e2000c2e1d00 */
[----:B--2---:R-:W-:Y:S02]  /*2030*/  SEL R20, R44, RZ, P2 ;  /* 0x000000ff2c147207 */ /* 0x004fe40001000000 */
[----:B------:R-:W-:-:S03]  /*2040*/  SEL R22, R45, RZ, P2 ;  /* 0x000000ff2d167207 */ /* 0x000fc60001000000 */
[----:B------:R-:W-:Y:S02]  /*2050*/  FADD R20, R20, 9.9999997473787516356e-06 ;  /* 0x3727c5ac14147421 */ /* 0x000fe40000000000 */
[----:B------:R-:W-:Y:S02]  /*2060*/  FADD R22, R22, 9.9999997473787516356e-06 ;  /* 0x3727c5ac16167421 */ /* 0x000fe40000000000 */
[----:B------:R-:W1:Y:S08]  /*2070*/  MUFU.SQRT R32, R20 ;  /* 0x0000001400207308 */ /* 0x000e700000002000 */
[----:B------:R-:W2:Y:S01]  /*2080*/  MUFU.SQRT R33, R22 ;  /* 0x0000001600217308 */ /* 0x000ea20000002000 */
[----:B------:R-:W-:-:S02]  /*2090*/  FSEL R44, R12, RZ, P4 ;  /* 0x000000ff0c2c7208 */ /* 0x000fc40002000000 */
[----:B-1----:R-:W-:Y:S02]  /*20a0*/  FSETP.GT.AND P6, PT, R32, 8.50705917302346158658e+37, PT ;  /* 0x7e8000002000780b */ /* 0x002fe40003fc4000 */
[----:B------:R-:W-:Y:S02]  /*20b0*/  SEL R12, R31, RZ, P1 ;  /* 0x000000ff1f0c7207 */ /* 0x000fe40000800000 */
[----:B--2---:R-:W-:-:S03]  /*20c0*/  FSETP.GT.AND P0, PT, R33, 8.50705917302346158658e+37, PT ;  /* 0x7e8000002100780b */ /* 0x004fc60003f04000 */
[----:B------:R-:W-:Y:S01]  /*20d0*/  FADD R12, R27, -R12 ;  /* 0x8000000c1b0c7221 */ /* 0x000fe20000000000 */
[----:B------:R-:W-:Y:S02]  /*20e0*/  FSETP.GEU.AND P3, PT, R32, 1.175494350822287508e-38, PT ;  /* 0x008000002000780b */ /* 0x000fe40003f6e000 */
[----:B------:R-:W-:-:S03]  /*20f0*/  FSEL R28, R58, 1, P6 ;  /* 0x3f8000003a1c7808 */ /* 0x000fc60003000000 */
[----:B------:R-:W-:Y:S01]  /*2100*/  @P6 FMUL R32, R32, 0.25 ;  /* 0x3e80000020206820 */ /* 0x000fe20000400000 */
[C---:B------:R-:W-:Y:S01]  /*2110*/  FSETP.GEU.AND P6, PT, R33.reuse, 1.175494350822287508e-38, PT ;  /* 0x008000002100780b */ /* 0x040fe20003fce000 */
[----:B------:R-:W-:Y:S01]  /*2120*/  FMUL R12, R12, R13 ;  /* 0x0000000d0c0c7220 */ /* 0x000fe20000400000 */
[----:B------:R-:W-:Y:S01]  /*2130*/  FSEL R29, R58, 1, P0 ;  /* 0x3f8000003a1d7808 */ /* 0x000fe20000000000 */
[----:B------:R-:W-:Y:S01]  /*2140*/  @P0 FMUL R33, R33, 0.25 ;  /* 0x3e80000021210820 */ /* 0x000fe20000400000 */
[----:B------:R-:W-:Y:S01]  /*2150*/  ISETP.NE.AND P0, PT, R21, RZ, PT ;  /* 0x000000ff1500720c */ /* 0x000fe20003f05270 */
[----:B------:R-:W-:Y:S01]  /*2160*/  FFMA R12, R23, R12, R14 ;  /* 0x0000000c170c7223 */ /* 0x000fe2000000000e */
[----:B------:R-:W-:-:S04]  /*2170*/  VIADD R21, R35, 0xffffffe0 ;  /* 0xffffffe023157836 */ /* 0x000fc80000000000 */
[----:B------:R-:W-:Y:S02]  /*2180*/  FSETP.GEU.AND P4, PT, R12, RZ, PT ;  /* 0x000000ff0c00720b */ /* 0x000fe40003f8e000 */
[----:B------:R-:W-:Y:S01]  /*2190*/  CS2R R14, SRZ ;  /* 0x00000000000e7805 */ /* 0x000fe2000001ff00 */
[----:B------:R-:W-:-:S04]  /*21a0*/  IMAD.WIDE R20, R21, 0x4, R74 ;  /* 0x0000000415147825 */ /* 0x000fc800078e024a */
[----:B------:R-:W-:Y:S02]  /*21b0*/  @P0 FSEL R44, R12, RZ, P4 ;  /* 0x000000ff0c2c0208 */ /* 0x000fe40002000000 */
[----:B------:R-:W-:-:S06]  /*21c0*/  CS2R R12, SRZ ;  /* 0x00000000000c7805 */ /* 0x000fcc000001ff00 */
[----:B------:R1:W2:Y:S01]  /*21d0*/  @P1 LDG.E.EL.128 R12, desc[UR6][R20.64] ;  /* 0x00000006140c1981 */ /* 0x0002a2000c2e1d00 */
[----:B0-----:R-:W-:Y:S02]  /*21e0*/  CS2R R24, SRZ ;  /* 0x0000000000187805 */ /* 0x001fe4000001ff00 */
[----:B---3--:R-:W-:Y:S02]  /*21f0*/  SEL R22, R17, RZ, P1 ;  /* 0x000000ff11167207 */ /* 0x008fe40000800000 */
[----:B------:R-:W-:Y:S01]  /*2200*/  CS2R R26, SRZ ;  /* 0x00000000001a7805 */ /* 0x000fe2000001ff00 */
[----:B------:R-:W-:Y:S01]  /*2210*/  IMAD.WIDE R34, R35, 0x4, R86 ;  /* 0x0000000423227825 */ /* 0x000fe200078e0256 */
[----:B-1----:R-:W-:-:S03]  /*2220*/  CS2R R20, SRZ ;  /* 0x0000000000147805 */ /* 0x002fc6000001ff00 */
[----:B------:R-:W-:-:S05]  /*2230*/  IMAD.WIDE R30, R49, 0x4, R84 ;  /* 0x00000004311e7825 */ /* 0x000fca00078e0254 */
[----:B------:R-:W3:Y:S01]  /*2240*/  @P2 LDG.E.EL.128 R24, desc[UR6][R30.64] ;  /* 0x000000061e182981 */ /* 0x000ee2000c2e1d00 */
[----:B--2---:R-:W-:-:S05]  /*2250*/  SEL R13, R13, RZ, P1 ;  /* 0x000000ff0d0d7207 */ /* 0x004fca0000800000 */
[----:B------:R-:W-:Y:S01]  /*2260*/  FADD R13, R13, -R22 ;  /* 0x800000160d0d7221 */ /* 0x000fe20000000000 */
[----:B------:R-:W-:-:S06]  /*2270*/  CS2R R22, SRZ ;  /* 0x0000000000167805 */ /* 0x000fcc000001ff00 */
[----:B------:R-:W2:Y:S01]  /*2280*/  @P2 LDG.E.EL.128 R20, desc[UR6][R34.64] ;  /* 0x0000000622142981 */ /* 0x000ea2000c2e1d00 */
[----:B------:R-:W-:Y:S02]  /*2290*/  SEL R17, R16, RZ, P1 ;  /* 0x000000ff10117207 */ /* 0x000fe40000800000 */
[----:B------:R-:W-:Y:S01]  /*22a0*/  SEL R12, R12, RZ, P1 ;  /* 0x000000ff0c0c7207 */ /* 0x000fe20000800000 */
[----:B------:R-:W-:-:S04]  /*22b0*/  @!P3 FMUL R32, R32, 16777216 ;  /* 0x4b8000002020b820 */ /* 0x000fc80000400000 */
[----:B------:R-:W-:Y:S01]  /*22c0*/  FADD R16, R12, -R17 ;  /* 0x800000110c107221 */ /* 0x000fe20000000000 */
[----:B---3--:R-:W-:Y:S01]  /*22d0*/  SEL R17, R24, RZ, P2 ;  /* 0x000000ff18117207 */ /* 0x008fe20001000000 */
[----:B------:R-:W-:Y:S01]  /*22e0*/  @!P6 FMUL R33, R33, 16777216 ;  /* 0x4b8000002121e820 */ /* 0x000fe20000400000 */
[----:B------:R-:W-:Y:S01]  /*22f0*/  @!P3 FMUL R28, R28, 16777216 ;  /* 0x4b8000001c1cb820 */ /* 0x000fe20000400000 */
[----:B------:R-:W-:Y:S01]  /*2300*/  SEL R25, R25, RZ, P2 ;  /* 0x000000ff19197207 */ /* 0x000fe20001000000 */
[----:B------:R-:W-:Y:S01]  /*2310*/  @!P6 FMUL R29, R29, 16777216 ;  /* 0x4b8000001d1de820 */ /* 0x000fe20000400000 */
[----:B------:R-:W-:Y:S02]  /*2320*/  CS2R R30, SRZ ;  /* 0x00000000001e7805 */ /* 0x000fe4000001ff00 */
[----:B--2---:R-:W-:-:S05]  /*2330*/  SEL R20, R20, RZ, P2 ;  /* 0x000000ff14147207 */ /* 0x004fca0001000000 */
[----:B------:R-:W-:Y:S02]  /*2340*/  FADD R34, R20, -R17 ;  /* 0x8000001114227221 */ /* 0x000fe40000000000 */
[----:B------:R-:W0:Y:S08]  /*2350*/  MUFU.RCP R17, R32 ;  /* 0x0000002000117308 */ /* 0x000e300000001000 */
[----:B------:R1:W2:Y:S01]  /*2360*/  MUFU.RCP R20, R33 ;  /* 0x0000002100147308 */ /* 0x0002a20000001000 */
[----:B------:R-:W-:-:S05]  /*2370*/  SEL R12, R21, RZ, P2 ;  /* 0x000000ff150c7207 */ /* 0x000fca0001000000 */
[----:B------:R-:W-:Y:S01]  /*2380*/  FADD R12, R12, -R25 ;  /* 0x800000190c0c7221 */ /* 0x000fe20000000000 */
[----:B0-----:R-:W-:Y:S01]  /*2390*/  FMUL R17, R17, R28 ;  /* 0x0000001c11117220 */ /* 0x001fe20000400000 */
[----:B------:R-:W-:Y:S01]  /*23a0*/  IMAD.WIDE R24, R49, 0x4, R80 ;  /* 0x0000000431187825 */ /* 0x000fe200078e0250 */
[----:B-1----:R-:W-:-:S03]  /*23b0*/  CS2R R32, SRZ ;  /* 0x0000000000207805 */ /* 0x002fc6000001ff00 */
[----:B------:R-:W-:Y:S01]  /*23c0*/  FMUL R17, R17, R34 ;  /* 0x0000002211117220 */ /* 0x000fe20000400000 */
[----:B--2---:R-:W-:Y:S01]  /*23d0*/  FMUL R21, R20, R29 ;  /* 0x0000001d14157220 */ /* 0x004fe20000400000 */
[----:B------:R-:W-:Y:S02]  /*23e0*/  CS2R R28, SRZ ;  /* 0x00000000001c7805 */ /* 0x000fe4000001ff00 */
[----:B------:R-:W-:Y:S01]  /*23f0*/  CS2R R34, SRZ ;  /* 0x0000000000227805 */ /* 0x000fe2000001ff00 */
[----:B------:R-:W-:Y:S01]  /*2400*/  FMUL R12, R21, R12 ;  /* 0x0000000c150c7220 */ /* 0x000fe20000400000 */
[C---:B------:R-:W-:Y:S02]  /*2410*/  IMAD.WIDE R20, R49.reuse, 0x4, R78 ;  /* 0x0000000431147825 */ /* 0x040fe400078e024e */
[----:B------:R-:W2:Y:S04]  /*2420*/  @P2 LDG.E.EL.128 R28, desc[UR6][R24.64] ;  /* 0x00000006181c2981 */ /* 0x000ea8000c2e1d00 */
[----:B------:R0:W3:Y:S01]  /*2430*/  @P2 LDG.E.EL.128 R32, desc[UR6][R20.64] ;  /* 0x0000000614202981 */ /* 0x0000e2000c2e1d00 */
[----:B------:R-:W-:Y:S01]  /*2440*/  CS2R R38, SRZ ;  /* 0x0000000000267805 */ /* 0x000fe2000001ff00 */
[----:B0-----:R-:W-:Y:S01]  /*2450*/  IMAD.WIDE R20, R49, 0x4, R72 ;  /* 0x0000000431147825 */ /* 0x001fe200078e0248 */
[----:B--2---:R-:W-:-:S02]  /*2460*/  SEL R29, R29, RZ, P2 ;  /* 0x000000ff1d1d7207 */ /* 0x004fc40001000000 */
[----:B---3--:R-:W-:-:S05]  /*2470*/  SEL R36, R33, RZ, P2 ;  /* 0x000000ff21247207 */ /* 0x008fca0001000000 */
[----:B------:R-:W-:Y:S01]  /*2480*/  FFMA R12, R29, R12, R36 ;  /* 0x0000000c1d0c7223 */ /* 0x000fe20000000024 */
[----:B------:R-:W-:-:S06]  /*2490*/  CS2R R36, SRZ ;  /* 0x0000000000247805 */ /* 0x000fcc000001ff00 */
[----:B------:R-:W2:Y:S01]  /*24a0*/  @P1 LDG.E.EL.128 R36, desc[UR6][R20.64+-0x80] ;  /* 0xffff800614241981 */ /* 0x000ea2000c2e1d00 */
[----:B------:R-:W-:Y:S02]  /*24b0*/  SEL R28, R28, RZ, P2 ;  /* 0x000000ff1c1c7207 */ /* 0x000fe40001000000 */
[----:B------:R-:W-:-:S05]  /*24c0*/  SEL R33, R32, RZ, P2 ;  /* 0x000000ff20217207 */ /* 0x000fca0001000000 */
[----:B------:R-:W-:Y:S01]  /*24d0*/  FFMA R33, R28, R17, R33 ;  /* 0x000000111c217223 */ /* 0x000fe20000000021 */
[----:B------:R-:W-:Y:S02]  /*24e0*/  CS2R R40, SRZ ;  /* 0x0000000000287805 */ /* 0x000fe4000001ff00 */
[----:B------:R-:W-:Y:S02]  /*24f0*/  CS2R R42, SRZ ;  /* 0x00000000002a7805 */ /* 0x000fe4000001ff00 */
[----:B------:R-:W-:Y:S02]  /*2500*/  CS2R R50, SRZ ;  /* 0x0000000000327805 */ /* 0x000fe4000001ff00 */
[----:B--2---:R-:W-:-:S05]  /*2510*/  SEL R17, R36, RZ, P1 ;  /* 0x000000ff24117207 */ /* 0x004fca0000800000 */
[----:B------:R-:W-:-:S04]  /*2520*/  FADD R17, R17, 9.9999997473787516356e-06 ;  /* 0x3727c5ac11117421 */ /* 0x000fc80000000000 */
[----:B------:R-:W0:Y:S01]  /*2530*/  MUFU.SQRT R24, R17 ;  /* 0x0000001100187308 */ /* 0x000e220000002000 */
[----:B------:R-:W-:-:S05]  /*2540*/  SEL R37, R37, RZ, P1 ;  /* 0x000000ff25257207 */ /* 0x000fca0000800000 */
[----:B------:R-:W-:-:S04]  /*2550*/  FADD R20, R37, 9.9999997473787516356e-06 ;  /* 0x3727c5ac25147421 */ /* 0x000fc80000000000 */
[----:B------:R-:W1:Y:S01]  /*2560*/  MUFU.SQRT R28, R20 ;  /* 0x00000014001c7308 */ /* 0x000e620000002000 */
[C---:B0-----:R-:W-:Y:S02]  /*2570*/  FSETP.GT.AND P3, PT, R24.reuse, 8.50705917302346158658e+37, PT ;  /* 0x7e8000001800780b */ /* 0x041fe40003f64000 */
[----:B------:R-:W-:Y:S02]  /*2580*/  FSETP.GEU.AND P4, PT, R24, 1.175494350822287508e-38, PT ;  /* 0x008000001800780b */ /* 0x000fe40003f8e000 */
[----:B------:R-:W-:-:S09]  /*2590*/  FSEL R25, R56, 1, P3 ;  /* 0x3f80000038197808 */ /* 0x000fd20001800000 */
[----:B------:R-:W-:Y:S01]  /*25a0*/  @P3 FMUL R24, R24, 0.25 ;  /* 0x3e80000018183820 */ /* 0x000fe20000400000 */
[----:B-1----:R-:W-:Y:S01]  /*25b0*/  FSETP.GT.AND P3, PT, R28, 8.50705917302346158658e+37, PT ;  /* 0x7e8000001c00780b */ /* 0x002fe20003f64000 */
[----:B------:R-:W-:Y:S02]  /*25c0*/  @!P4 FMUL R25, R25, 16777216 ;  /* 0x4b8000001919c820 */ /* 0x000fe40000400000 */
[----:B------:R-:W-:Y:S01]  /*25d0*/  @!P4 FMUL R24, R24, 16777216 ;  /* 0x4b8000001818c820 */ /* 0x000fe20000400000 */
[----:B------:R-:W-:-:S09]  /*25e0*/  FSETP.GEU.AND P4, PT, R28, 1.175494350822287508e-38, PT ;  /* 0x008000001c00780b */ /* 0x000fd20003f8e000 */
[----:B------:R-:W-:-:S04]  /*25f0*/  @P3 FMUL R28, R28, 0.25 ;  /* 0x3e8000001c1c3820 */ /* 0x000fc80000400000 */
[----:B------:R-:W-:Y:S01]  /*2600*/  @!P4 FMUL R28, R28, 16777216 ;  /* 0x4b8000001c1cc820 */ /* 0x000fe20000400000 */
[----:B------:R-:W0:Y:S01]  /*2610*/  MUFU.RCP R24, R24 ;  /* 0x0000001800187308 */ /* 0x000e220000001000 */
[----:B------:R-:W-:-:S07]  /*2620*/  FSEL R17, R56, 1, P3 ;  /* 0x3f80000038117808 */ /* 0x000fce0001800000 */
[----:B------:R-:W1:Y:S01]  /*2630*/  MUFU.RCP R28, R28 ;  /* 0x0000001c001c7308 */ /* 0x000e620000001000 */
[----:B------:R-:W-:Y:S01]  /*2640*/  @!P4 FMUL R17, R17, 16777216 ;  /* 0x4b8000001111c820 */ /* 0x000fe20000400000 */
[----:B0-----:R-:W-:Y:S01]  /*2650*/  FMUL R25, R24, R25 ;  /* 0x0000001918197220 */ /* 0x001fe20000400000 */
[----:B------:R-:W-:-:S04]  /*2660*/  IMAD.WIDE R20, R49, 0x4, R68 ;  /* 0x0000000431147825 */ /* 0x000fc800078e0244 */
[----:B------:R-:W-:Y:S01]  /*2670*/  FMUL R16, R16, R25 ;  /* 0x0000001910107220 */ /* 0x000fe20000400000 */
[----:B-1----:R-:W-:-:S04]  /*2680*/  FMUL R24, R28, R17 ;  /* 0x000000111c187220 */ /* 0x002fc80000400000 */
[----:B------:R-:W-:Y:S01]  /*2690*/  FMUL R13, R13, R24 ;  /* 0x000000180d0d7220 */ /* 0x000fe20000400000 */
[----:B------:R-:W-:Y:S01]  /*26a0*/  IMAD.WIDE R24, R49, 0x4, R70 ;  /* 0x0000000431187825 */ /* 0x000fe200078e0246 */
[----:B------:R-:W-:-:S04]  /*26b0*/  CS2R R48, SRZ ;  /* 0x0000000000307805 */ /* 0x000fc8000001ff00 */
[----:B------:R-:W2:Y:S04]  /*26c0*/  @P1 LDG.E.EL.128 R40, desc[UR6][R24.64+-0x80] ;  /* 0xffff800618281981 */ /* 0x000ea8000c2e1d00 */
[----:B------:R0:W3:Y:S01]  /*26d0*/  @P1 LDG.E.EL.128 R48, desc[UR6][R20.64+-0x80] ;  /* 0xffff800614301981 */ /* 0x0000e2000c2e1d00 */
[----:B------:R-:W-:-:S04]  /*26e0*/  FSETP.GEU.AND P3, PT, R33, RZ, PT ;  /* 0x000000ff2100720b */ /* 0x000fc80003f6e000 */
[----:B------:R-:W-:Y:S02]  /*26f0*/  FSEL R33, R33, RZ, P3 ;  /* 0x000000ff21217208 */ /* 0x000fe40001800000 */
[----:B------:R-:W-:Y:S02]  /*2700*/  SEL R22, R22, RZ, P2 ;  /* 0x000000ff16167207 */ /* 0x000fe40001000000 */
[----:B0-----:R-:W-:-:S05]  /*2710*/  SEL R20, R38, RZ, P1 ;  /* 0x000000ff26147207 */ /* 0x001fca0000800000 */
[----:B------:R-:W-:Y:S01]  /*2720*/  FADD R20, R20, 9.9999997473787516356e-06 ;  /* 0x3727c5ac14147421 */ /* 0x000fe20000000000 */
[----:B------:R-:W-:Y:S02]  /*2730*/  SEL R34, R34, RZ, P2 ;  /* 0x000000ff22227207 */ /* 0x000fe40001000000 */
[----:B------:R-:W-:Y:S02]  /*2740*/  SEL R25, R18, RZ, P1 ;  /* 0x000000ff12197207 */ /* 0x000fe40000800000 */
[----:B------:R-:W-:-:S05]  /*2750*/  SEL R14, R14, RZ, P1 ;  /* 0x000000ff0e0e7207 */ /* 0x000fca0000800000 */
[----:B------:R-:W-:Y:S01]  /*2760*/  FADD R14, R14, -R25 ;  /* 0x800000190e0e7221 */ /* 0x000fe20000000000 */
[----:B------:R-:W-:Y:S02]  /*2770*/  SEL R23, R23, RZ, P2 ;  /* 0x000000ff17177207 */ /* 0x000fe40001000000 */
[----:B------:R-:W-:Y:S02]  /*2780*/  SEL R31, R31, RZ, P2 ;  /* 0x000000ff1f1f7207 */ /* 0x000fe40001000000 */
[----:B------:R-:W-:Y:S01]  /*2790*/  SEL R15, R15, RZ, P1 ;  /* 0x000000ff0f0f7207 */ /* 0x000fe20000800000 */
[----:B------:R-:W-:Y:S01]  /*27a0*/  VIADD R62, R62, 0xc ;  /* 0x0000000c3e3e7836 */ /* 0x000fe20000000000 */
[----:B--2---:R-:W-:Y:S02]  /*27b0*/  SEL R17, R40, RZ, P1 ;  /* 0x000000ff28117207 */ /* 0x004fe40000800000 */
[----:B---3--:R-:W-:-:S05]  /*27c0*/  SEL R48, R48, RZ, P1 ;  /* 0x000000ff30307207 */ /* 0x008fca0000800000 */
[----:B------:R-:W-:-:S05]  /*27d0*/  FFMA R16, R17, R16, R48 ;  /* 0x0000001011107223 */ /* 0x000fca0000000030 */
[----:B------:R-:W-:-:S04]  /*27e0*/  FSETP.GEU.AND P3, PT, R16, RZ, PT ;  /* 0x000000ff1000720b */ /* 0x000fc80003f6e000 */
[----:B------:R-:W-:Y:S02]  /*27f0*/  @P0 FSEL R33, R16, RZ, P3 ;  /* 0x000000ff10210208 */ /* 0x000fe40001800000 */
[----:B------:R-:W-:-:S04]  /*2800*/  FSETP.GEU.AND P3, PT, R12, RZ, PT ;  /* 0x000000ff0c00720b */ /* 0x000fc80003f6e000 */
[----:B------:R-:W-:Y:S02]  /*2810*/  FSEL R32, R12, RZ, P3 ;  /* 0x000000ff0c207208 */ /* 0x000fe40001800000 */
[----:B------:R-:W-:-:S05]  /*2820*/  SEL R12, R46, RZ, P2 ;  /* 0x000000ff2e0c7207 */ /* 0x000fca0001000000 */
[----:B------:R-:W-:-:S04]  /*2830*/  FADD R12, R12, 9.9999997473787516356e-06 ;  /* 0x3727c5ac0c0c7421 */ /* 0x000fc80000000000 */
[----:B------:R-:W0:Y:S01]  /*2840*/  MUFU.SQRT R17, R12 ;  /* 0x0000000c00117308 */ /* 0x000e220000002000 */
[----:B------:R-:W-:Y:S02]  /*2850*/  SEL R28, R41, RZ, P1 ;  /* 0x000000ff291c7207 */ /* 0x000fe40000800000 */
[----:B------:R-:W-:-:S05]  /*2860*/  SEL R49, R49, RZ, P1 ;  /* 0x000000ff31317207 */ /* 0x000fca0000800000 */
[----:B------:R-:W-:-:S05]  /*2870*/  FFMA R13, R28, R13, R49 ;  /* 0x0000000d1c0d7223 */ /* 0x000fca0000000031 */
[----:B------:R-:W-:Y:S02]  /*2880*/  FSETP.GEU.AND P3, PT, R13, RZ, PT ;  /* 0x000000ff0d00720b */ /* 0x000fe40003f6e000 */
[----:B0-----:R-:W-:Y:S02]  /*2890*/  FSETP.GT.AND P4, PT, R17, 8.50705917302346158658e+37, PT ;  /* 0x7e8000001100780b */ /* 0x001fe40003f84000 */
[----:B------:R-:W-:Y:S02]  /*28a0*/  @P0 FSEL R32, R13, RZ, P3 ;  /* 0x000000ff0d200208 */ /* 0x000fe40001800000 */
[----:B------:R-:W-:-:S09]  /*28b0*/  FSETP.GEU.AND P3, PT, R17, 1.175494350822287508e-38, PT ;  /* 0x008000001100780b */ /* 0x000fd20003f6e000 */
[----:B------:R-:W-:-:S04]  /*28c0*/  @P4 FMUL R17, R17, 0.25 ;  /* 0x3e80000011114820 */ /* 0x000fc80000400000 */
[----:B------:R-:W-:-:S06]  /*28d0*/  @!P3 FMUL R17, R17, 16777216 ;  /* 0x4b8000001111b820 */ /* 0x000fcc0000400000 */
[----:B------:R-:W0:Y:S01]  /*28e0*/  MUFU.RCP R17, R17 ;  /* 0x0000001100117308 */ /* 0x000e220000001000 */
[----:B------:R-:W-:Y:S02]  /*28f0*/  FSEL R16, R58, 1, P4 ;  /* 0x3f8000003a107808 */ /* 0x000fe40002000000 */
[----:B------:R-:W-:-:S03]  /*2900*/  SEL R13, R26, RZ, P2 ;  /* 0x000000ff1a0d7207 */ /* 0x000fc60001000000 */
[----:B------:R-:W-:Y:S02]  /*2910*/  @!P3 FMUL R16, R16, 16777216 ;  /* 0x4b8000001010b820 */ /* 0x000fe40000400000 */
[----:B------:R-:W-:Y:S02]  /*2920*/  FADD R21, R22, -R13 ;  /* 0x8000000d16157221 */ /* 0x000fe40000000000 */
[----:B------:R-:W1:Y:S01]  /*2930*/  MUFU.SQRT R13, R20 ;  /* 0x00000014000d7308 */ /* 0x000e620000002000 */
[----:B0-----:R-:W-:-:S04]  /*2940*/  FMUL R16, R17, R16 ;  /* 0x0000001011107220 */ /* 0x001fc80000400000 */
[----:B------:R-:W-:Y:S01]  /*2950*/  FMUL R16, R16, R21 ;  /* 0x0000001510107220 */ /* 0x000fe20000400000 */
[----:B------:R-:W-:-:S05]  /*2960*/  SEL R21, R30, RZ, P2 ;  /* 0x000000ff1e157207 */ /* 0x000fca0001000000 */
[----:B------:R-:W-:Y:S01]  /*2970*/  FFMA R16, R21, R16, R34 ;  /* 0x0000001015107223 */ /* 0x000fe20000000022 */
[----:B-1----:R-:W-:-:S04]  /*2980*/  FSETP.GT.AND P4, PT, R13, 8.50705917302346158658e+37, PT ;  /* 0x7e8000000d00780b */ /* 0x002fc80003f84000 */
[----:B------:R-:W-:-:S04]  /*2990*/  FSETP.GEU.AND P3, PT, R16, RZ, PT ;  /* 0x000000ff1000720b */ /* 0x000fc80003f6e000 */
[----:B------:R-:W-:Y:S02]  /*29a0*/  FSEL R37, R16, RZ, P3 ;  /* 0x000000ff10257208 */ /* 0x000fe40001800000 */
[----:B------:R-:W-:Y:S02]  /*29b0*/  SEL R16, R47, RZ, P2 ;  /* 0x000000ff2f107207 */ /* 0x000fe40001000000 */
[----:B------:R-:W-:-:S03]  /*29c0*/  FSETP.GEU.AND P5, PT, R13, 1.175494350822287508e-38, PT ;  /* 0x008000000d00780b */ /* 0x000fc60003fae000 */
[----:B------:R-:W-:Y:S01]  /*29d0*/  FADD R16, R16, 9.9999997473787516356e-06 ;  /* 0x3727c5ac10107421 */ /* 0x000fe20000000000 */
[----:B------:R-:W-:-:S03]  /*29e0*/  @P4 FMUL R13, R13, 0.25 ;  /* 0x3e8000000d0d4820 */ /* 0x000fc60000400000 */
[----:B------:R-:W0:Y:S01]  /*29f0*/  MUFU.SQRT R21, R16 ;  /* 0x0000001000157308 */ /* 0x000e220000002000 */
[----:B------:R-:W-:-:S05]  /*2a00*/  SEL R22, R39, RZ, P1 ;  /* 0x000000ff27167207 */ /* 0x000fca0000800000 */
[----:B------:R-:W-:Y:S01]  /*2a10*/  @!P5 FMUL R13, R13, 16777216 ;  /* 0x4b8000000d0dd820 */ /* 0x000fe20000400000 */
[----:B------:R-:W-:-:S04]  /*2a20*/  FADD R22, R22, 9.9999997473787516356e-06 ;  /* 0x3727c5ac16167421 */ /* 0x000fc80000000000 */
[----:B------:R-:W1:Y:S01]  /*2a30*/  MUFU.SQRT R17, R22 ;  /* 0x0000001600117308 */ /* 0x000e620000002000 */
[----:B------:R-:W-:Y:S02]  /*2a40*/  FSEL R12, R56, 1, P4 ;  /* 0x3f800000380c7808 */ /* 0x000fe40002000000 */
[----:B0-----:R-:W-:-:S05]  /*2a50*/  FSETP.GT.AND P3, PT, R21, 8.50705917302346158658e+37, PT ;  /* 0x7e8000001500780b */ /* 0x001fca0003f64000 */
[----:B------:R-:W0:Y:S01]  /*2a60*/  MUFU.RCP R13, R13 ;  /* 0x0000000d000d7308 */ /* 0x000e220000001000 */
[----:B------:R-:W-:Y:S01]  /*2a70*/  FSETP.GEU.AND P4, PT, R21, 1.175494350822287508e-38, PT ;  /* 0x008000001500780b */ /* 0x000fe20003f8e000 */
[----:B------:R-:W-:Y:S01]  /*2a80*/  @!P5 FMUL R12, R12, 16777216 ;  /* 0x4b8000000c0cd820 */ /* 0x000fe20000400000 */
[----:B------:R-:W-:Y:S02]  /*2a90*/  SEL R50, R50, RZ, P1 ;  /* 0x000000ff32327207 */ /* 0x000fe40000800000 */
[----:B-1----:R-:W-:-:S03]  /*2aa0*/  FSETP.GT.AND P5, PT, R17, 8.50705917302346158658e+37, PT ;  /* 0x7e8000001100780b */ /* 0x002fc60003fa4000 */
[----:B------:R-:W-:Y:S01]  /*2ab0*/  @P3 FMUL R21, R21, 0.25 ;  /* 0x3e80000015153820 */ /* 0x000fe20000400000 */
[----:B0-----:R-:W-:-:S05]  /*2ac0*/  FMUL R25, R13, R12 ;  /* 0x0000000c0d197220 */ /* 0x001fca0000400000 */
[----:B------:R-:W-:Y:S01]  /*2ad0*/  @!P4 FMUL R21, R21, 16777216 ;  /* 0x4b8000001515c820 */ /* 0x000fe20000400000 */
[----:B------:R-:W-:Y:S01]  /*2ae0*/  FMUL R12, R14, R25 ;  /* 0x000000190e0c7220 */ /* 0x000fe20000400000 */
[----:B------:R-:W-:-:S04]  /*2af0*/  SEL R25, R42, RZ, P1 ;  /* 0x000000ff2a197207 */ /* 0x000fc80000800000 */
[----:B------:R-:W0:Y:S01]  /*2b00*/  MUFU.RCP R21, R21 ;  /* 0x0000001500157308 */ /* 0x000e220000001000 */
[----:B------:R-:W-:Y:S01]  /*2b10*/  FSEL R20, R58, 1, P3 ;  /* 0x3f8000003a147808 */ /* 0x000fe20001800000 */
[----:B------:R-:W-:Y:S01]  /*2b20*/  FFMA R12, R25, R12, R50 ;  /* 0x0000000c190c7223 */ /* 0x000fe20000000032 */
[C---:B------:R-:W-:Y:S01]  /*2b30*/  FSETP.GEU.AND P3, PT, R17.reuse, 1.175494350822287508e-38, PT ;  /* 0x008000001100780b */ /* 0x040fe20003f6e000 */
[----:B------:R-:W-:Y:S01]  /*2b40*/  @P5 FMUL R17, R17, 0.25 ;  /* 0x3e80000011115820 */ /* 0x000fe20000400000 */
[----:B------:R-:W-:Y:S02]  /*2b50*/  FSEL R16, R56, 1, P5 ;  /* 0x3f80000038107808 */ /* 0x000fe40002800000 */
[----:B------:R-:W-:Y:S01]  /*2b60*/  FSETP.GEU.AND P5, PT, R12, RZ, PT ;  /* 0x000000ff0c00720b */ /* 0x000fe20003fae000 */
[----:B------:R-:W-:-:S03]  /*2b70*/  @!P4 FMUL R20, R20, 16777216 ;  /* 0x4b8000001414c820 */ /* 0x000fc60000400000 */
[----:B------:R-:W-:Y:S02]  /*2b80*/  @P0 FSEL R37, R12, RZ, P5 ;  /* 0x000000ff0c250208 */ /* 0x000fe40002800000 */
[----:B------:R-:W-:-:S05]  /*2b90*/  SEL R12, R27, RZ, P2 ;  /* 0x000000ff1b0c7207 */ /* 0x000fca0001000000 */
[----:B------:R-:W-:Y:S01]  /*2ba0*/  FADD R23, R23, -R12 ;  /* 0x8000000c17177221 */ /* 0x000fe20000000000 */
[----:B0-----:R-:W-:Y:S01]  /*2bb0*/  FMUL R12, R21, R20 ;  /* 0x00000014150c7220 */ /* 0x001fe20000400000 */
[----:B------:R-:W-:Y:S01]  /*2bc0*/  @!P3 FMUL R17, R17, 16777216 ;  /* 0x4b8000001111b820 */ /* 0x000fe20000400000 */
[----:B------:R-:W-:Y:S02]  /*2bd0*/  SEL R14, R35, RZ, P2 ;  /* 0x000000ff230e7207 */ /* 0x000fe40001000000 */
[----:B------:R-:W-:-:S03]  /*2be0*/  FMUL R12, R12, R23 ;  /* 0x000000170c0c7220 */ /* 0x000fc60000400000 */
[----:B------:R-:W0:Y:S01]  /*2bf0*/  MUFU.RCP R17, R17 ;  /* 0x0000001100117308 */ /* 0x000e220000001000 */
[----:B------:R-:W-:Y:S01]  /*2c00*/  FFMA R12, R31, R12, R14 ;  /* 0x0000000c1f0c7223 */ /* 0x000fe2000000000e */
[----:B------:R-:W-:-:S04]  /*2c10*/  @!P3 FMUL R16, R16, 16777216 ;  /* 0x4b8000001010b820 */ /* 0x000fc80000400000 */
[----:B------:R-:W-:-:S04]  /*2c20*/  FSETP.GEU.AND P3, PT, R12, RZ, PT ;  /* 0x000000ff0c00720b */ /* 0x000fc80003f6e000 */
[----:B------:R-:W-:Y:S02]  /*2c30*/  FSEL R34, R12, RZ, P3 ;  /* 0x000000ff0c227208 */ /* 0x000fe40001800000 */
[----:B------:R-:W-:Y:S01]  /*2c40*/  SEL R12, R19, RZ, P1 ;  /* 0x000000ff130c7207 */ /* 0x000fe20000800000 */
[----:B0-----:R-:W-:-:S04]  /*2c50*/  FMUL R13, R17, R16 ;  /* 0x00000010110d7220 */ /* 0x001fc80000400000 */
[----:B------:R-:W-:Y:S01]  /*2c60*/  FADD R12, R15, -R12 ;  /* 0x8000000c0f0c7221 */ /* 0x000fe20000000000 */
[----:B------:R-:W-:Y:S02]  /*2c70*/  SEL R43, R43, RZ, P1 ;  /* 0x000000ff2b2b7207 */ /* 0x000fe40000800000 */
[----:B------:R-:W-:Y:S01]  /*2c80*/  SEL R14, R51, RZ, P1 ;  /* 0x000000ff330e7207 */ /* 0x000fe20000800000 */
[----:B------:R-:W-:-:S04]  /*2c90*/  FMUL R12, R12, R13 ;  /* 0x0000000d0c0c7220 */ /* 0x000fc80000400000 */
[----:B------:R-:W-:-:S05]  /*2ca0*/  FFMA R12, R43, R12, R14 ;  /* 0x0000000c2b0c7223 */ /* 0x000fca000000000e */
[----:B------:R-:W-:-:S04]  /*2cb0*/  FSETP.GEU.AND P3, PT, R12, RZ, PT ;  /* 0x000000ff0c00720b */ /* 0x000fc80003f6e000 */
[----:B------:R-:W-:Y:S02]  /*2cc0*/  @P0 FSEL R34, R12, RZ, P3 ;  /* 0x000000ff0c220208 */ /* 0x000fe40001800000 */
[----:B------:R-:W-:-:S04]  /*2cd0*/  LEA.HI R12, R5, R62, RZ, 0x6 ;  /* 0x0000003e050c7211 */ /* 0x000fc800078f30ff */
[----:B------:R-:W-:Y:S02]  /*2ce0*/  LOP3.LUT R39, R12, 0xffffffc0, RZ, 0xc0, !PT ;  /* 0xffffffc00c277812 */ /* 0x000fe400078ec0ff */
[----:B------:R-:W-:Y:S02]  /*2cf0*/  CS2R R20, SRZ ;  /* 0x0000000000147805 */ /* 0x000fe4000001ff00 */
[----:B------:R-:W-:Y:S01]  /*2d00*/  CS2R R22, SRZ ;  /* 0x0000000000167805 */ /* 0x000fe2000001ff00 */
[----:B------:R-:W-:-:S04]  /*2d10*/  IMAD.IADD R39, R62, 0x1, -R39 ;  /* 0x000000013e277824 */ /* 0x000fc800078e0a27 */
[----:B------:R-:W-:-:S05]  /*2d20*/  IMAD.WIDE R82, R39, 0x4, R82 ;  /* 0x0000000427527825 */ /* 0x000fca00078e0252 */
[----:B------:R-:W2:Y:S01]  /*2d30*/  @P2 LDG.E.EL.128 R20, desc[UR6][R82.64] ;  /* 0x0000000652142981 */ /* 0x000ea2000c2e1d00 */
[----:B------:R-:W-:Y:S01]  /*2d40*/  IMAD.IADD R61, R39, 0x1, R61 ;  /* 0x00000001273d7824 */ /* 0x000fe200078e023d */
[----:B------:R-:W-:Y:S02]  /*2d50*/  CS2R R12, SRZ ;  /* 0x00000000000c7805 */ /* 0x000fe4000001ff00 */
[----:B------:R-:W-:Y:S01]  /*2d60*/  CS2R R14, SRZ ;  /* 0x00000000000e7805 */ /* 0x000fe2000001ff00 */
[----:B------:R-:W-:-:S05]  /*2d70*/  IMAD.WIDE R86, R61, 0x4, R86 ;  /* 0x000000043d567825 */ /* 0x000fca00078e0256 */
[----:B------:R-:W3:Y:S01]  /*2d80*/  @P2 LDG.E.EL.128 R12, desc[UR6][R86.64] ;  /* 0x00000006560c2981 */ /* 0x000ee2000c2e1d00 */
[----:B------:R-:W-:Y:S02]  /*2d90*/  CS2R R16, SRZ ;  /* 0x0000000000107805 */ /* 0x000fe4000001ff00 */
[----:B------:R-:W-:Y:S01]  /*2da0*/  CS2R R18, SRZ ;  /* 0x0000000000127805 */ /* 0x000fe2000001ff00 */
[----:B------:R-:W-:-:S05]  /*2db0*/  IMAD.WIDE R84, R39, 0x4, R84 ;  /* 0x0000000427547825 */ /* 0x000fca00078e0254 */
[----:B------:R-:W4:Y:S01]  /*2dc0*/  @P2 LDG.E.EL.128 R16, desc[UR6][R84.64] ;  /* 0x0000000654102981 */ /* 0x000f22000c2e1d00 */
[----:B------:R-:W-:Y:S02]  /*2dd0*/  CS2R R28, SRZ ;  /* 0x00000000001c7805 */ /* 0x000fe4000001ff00 */
[----:B------:R-:W-:Y:S01]  /*2de0*/  CS2R R30, SRZ ;  /* 0x00000000001e7805 */ /* 0x000fe2000001ff00 */
[C---:B------:R-:W-:Y:S01]  /*2df0*/  IMAD.WIDE R78, R39.reuse, 0x4, R78 ;  /* 0x00000004274e7825 */ /* 0x040fe200078e024e */
[----:B------:R-:W-:Y:S02]  /*2e00*/  CS2R R24, SRZ ;  /* 0x0000000000187805 */ /* 0x000fe4000001ff00 */
[----:B------:R-:W-:Y:S01]  /*2e10*/  CS2R R26, SRZ ;  /* 0x00000000001a7805 */ /* 0x000fe2000001ff00 */
[C---:B------:R-:W-:Y:S01]  /*2e20*/  IMAD.WIDE R80, R39.reuse, 0x4, R80 ;  /* 0x0000000427507825 */ /* 0x040fe200078e0250 */
[----:B------:R0:W5:Y:S04]  /*2e30*/  @P2 LDG.E.EL.128 R28, desc[UR6][R78.64] ;  /* 0x000000064e1c2981 */ /* 0x000168000c2e1d00 */
[----:B------:R-:W3:Y:S01]  /*2e40*/  @P2 LDG.E.EL.128 R24, desc[UR6][R80.64] ;  /* 0x0000000650182981 */ /* 0x000ee2000c2e1d00 */
[----:B------:R-:W-:Y:S01]  /*2e50*/  IMAD.WIDE R72, R39, 0x4, R72 ;  /* 0x0000000427487825 */ /* 0x000fe200078e0248 */
[----:B------:R-:W-:-:S03]  /*2e60*/  P2R R35, PR, RZ, 0x1 ;  /* 0x00000001ff237803 */ /* 0x000fc60000000000 */
[----:B------:R-:W-:Y:S02]  /*2e70*/  VIADD R61, R61, 0xffffffe0 ;  /* 0xffffffe03d3d7836 */ /* 0x000fe40000000000 */
[----:B------:R-:W-:-:S04]  /*2e80*/  IMAD.WIDE R76, R39, 0x4, R76 ;  /* 0x00000004274c7825 */ /* 0x000fc800078e024c */
[----:B------:R-:W-:Y:S01]  /*2e90*/  IMAD.WIDE R74, R61, 0x4, R74 ;  /* 0x000000043d4a7825 */ /* 0x000fe200078e024a */
[----:B--2---:R-:W-:Y:S02]  /*2ea0*/  SEL R20, R20, RZ, P2 ;  /* 0x000000ff14147207 */ /* 0x004fe40001000000 */
[----:B------:R-:W-:Y:S02]  /*2eb0*/  SEL R21, R21, RZ, P2 ;  /* 0x000000ff15157207 */ /* 0x000fe40001000000 */
[----:B------:R-:W-:Y:S02]  /*2ec0*/  SEL R22, R22, RZ, P2 ;  /* 0x000000ff16167207 */ /* 0x000fe40001000000 */
[----:B------:R-:W-:Y:S01]  /*2ed0*/  SEL R23, R23, RZ, P2 ;  /* 0x000000ff17177207 */ /* 0x000fe20001000000 */
[----:B------:R-:W-:Y:S01]  /*2ee0*/  FADD R20, R20, 9.9999997473787516356e-06 ;  /* 0x3727c5ac14147421 */ /* 0x000fe20000000000 */
[----:B------:R-:W-:Y:S01]  /*2ef0*/  FADD R21, R21, 9.9999997473787516356e-06 ;  /* 0x3727c5ac15157421 */ /* 0x000fe20000000000 */
[----:B------:R-:W-:-:S02]  /*2f00*/  FADD R22, R22, 9.9999997473787516356e-06 ;  /* 0x3727c5ac16167421 */ /* 0x000fc40000000000 */
[----:B------:R-:W-:Y:S01]  /*2f10*/  FADD R23, R23, 9.9999997473787516356e-06 ;  /* 0x3727c5ac17177421 */ /* 0x000fe20000000000 */
[----:B------:R-:W1:Y:S08]  /*2f20*/  MUFU.SQRT R67, R20 ;  /* 0x0000001400437308 */ /* 0x000e700000002000 */
[----:B------:R2:W0:Y:S08]  /*2f30*/  MUFU.SQRT R62, R21 ;  /* 0x00000015003e7308 */ /* 0x0004300000002000 */
[----:B------:R-:W0:Y:S01]  /*2f40*/  MUFU.SQRT R51, R22 ;  /* 0x0000001600337308 */ /* 0x000e220000002000 */
[----:B--2---:R-:W-:-:S07]  /*2f50*/  CS2R R20, SRZ ;  /* 0x0000000000147805 */ /* 0x004fce000001ff00 */
[----:B------:R2:W0:Y:S02]  /*2f60*/  MUFU.SQRT R50, R23 ;  /* 0x0000001700327308 */ /* 0x0004240000002000 */
[----:B--2---:R-:W-:-:S06]  /*2f70*/  CS2R R22, SRZ ;  /* 0x0000000000167805 */ /* 0x004fcc000001ff00 */
[----:B------:R-:W2:Y:S01]  /*2f80*/  @P1 LDG.E.EL.128 R20, desc[UR6][R72.64+-0x80] ;  /* 0xffff800648141981 */ /* 0x000ea2000c2e1d00 */
[----:B-1----:R-:W-:Y:S02]  /*2f90*/  FSETP.GEU.AND P0, PT, R67, 1.175494350822287508e-38, PT ;  /* 0x008000004300780b */ /* 0x002fe40003f0e000 */
[----:B---3--:R-:W-:Y:S02]  /*2fa0*/  SEL R36, R12, RZ, P2 ;  /* 0x000000ff0c247207 */ /* 0x008fe40001000000 */
[----:B------:R-:W-:Y:S02]  /*2fb0*/  P2R R12, PR, RZ, 0x1 ;  /* 0x00000001ff0c7803 */ /* 0x000fe40000000000 */
[----:B0-----:R-:W-:Y:S02]  /*2fc0*/  FSETP.GEU.AND P0, PT, R62, 1.175494350822287508e-38, PT ;  /* 0x008000003e00780b */ /* 0x001fe40003f0e000 */
[----:B------:R-:W-:Y:S02]  /*2fd0*/  SEL R38, R13, RZ, P2 ;  /* 0x000000ff0d267207 */ /* 0x000fe40001000000 */
[----:B------:R-:W-:-:S02]  /*2fe0*/  P2R R13, PR, RZ, 0x1 ;  /* 0x00000001ff0d7803 */ /* 0x000fc40000000000 */
[----:B------:R-:W-:-:S04]  /*2ff0*/  FSETP.GEU.AND P0, PT, R51, 1.175494350822287508e-38, PT ;  /* 0x008000003300780b */ /* 0x000fc80003f0e000 */
[----:B------:R-:W-:Y:S02]  /*3000*/  P2R R78, PR, RZ, 0x1 ;  /* 0x00000001ff4e7803 */ /* 0x000fe40000000000 */
[----:B------:R-:W-:Y:S02]  /*3010*/  ISETP.NE.AND P0, PT, R13, RZ, PT ;  /* 0x000000ff0d00720c */ /* 0x000fe40003f05270 */
[----:B------:R-:W-:Y:S02]  /*3020*/  SEL R40, R14, RZ, P2 ;  /* 0x000000ff0e287207 */ /* 0x000fe40001000000 */
[----:B------:R-:W-:Y:S02]  /*3030*/  P2R R79, PR, RZ, 0x1 ;  /* 0x00000001ff4f7803 */ /* 0x000fe40000000000 */
[----:B------:R-:W-:Y:S02]  /*3040*/  SEL R41, R15, RZ, P2 ;  /* 0x000000ff0f297207 */ /* 0x000fe40001000000 */
[----:B------:R-:W-:-:S02]  /*3050*/  CS2R R14, SRZ ;  /* 0x00000000000e7805 */ /* 0x000fc4000001ff00 */
[----:B------:R-:W-:Y:S02]  /*3060*/  ISETP.NE.AND P0, PT, R12, RZ, PT ;  /* 0x000000ff0c00720c */ /* 0x000fe40003f05270 */
[----:B------:R-:W-:Y:S02]  /*3070*/  CS2R R12, SRZ ;  /* 0x00000000000c7805 */ /* 0x000fe4000001ff00 */
[----:B----4-:R-:W-:Y:S02]  /*3080*/  SEL R42, R19, RZ, P2 ;  /* 0x000000ff132a7207 */ /* 0x010fe40001000000 */
[----:B------:R-:W-:Y:S02]  /*3090*/  SEL R43, R18, RZ, P2 ;  /* 0x000000ff122b7207 */ /* 0x000fe40001000000 */
[----:B------:R-:W-:Y:S02]  /*30a0*/  CS2R R18, SRZ ;  /* 0x0000000000127805 */ /* 0x000fe4000001ff00 */
[----:B------:R-:W-:Y:S01]  /*30b0*/  SEL R45, R17, RZ, P2 ;  /* 0x000000ff112d7207 */ /* 0x000fe20001000000 */
[----:B------:R0:W3:Y:S01]  /*30c0*/  @P1 LDG.E.EL.128 R12, desc[UR6][R76.64+-0x80] ;  /* 0xffff80064c0c1981 */ /* 0x0000e2000c2e1d00 */
[----:B------:R-:W-:-:S02]  /*30d0*/  SEL R47, R16, RZ, P2 ;  /* 0x000000ff102f7207 */ /* 0x000fc40001000000 */
[----:B------:R-:W-:-:S06]  /*30e0*/  CS2R R16, SRZ ;  /* 0x0000000000107805 */ /* 0x000fcc000001ff00 */
[----:B------:R3:W4:Y:S01]  /*30f0*/  @P1 LDG.E.EL.128 R16, desc[UR6][R74.64] ;  /* 0x000000064a101981 */ /* 0x000722000c2e1d00 */
[----:B-----5:R-:W-:Y:S02]  /*3100*/  SEL R49, R28, RZ, P2 ;  /* 0x000000ff1c317207 */ /* 0x020fe40001000000 */
[----:B------:R-:W-:Y:S02]  /*3110*/  SEL R28, R29, RZ, P2 ;  /* 0x000000ff1d1c7207 */ /* 0x000fe40001000000 */
[----:B------:R-:W-:Y:S02]  /*3120*/  SEL R29, R30, RZ, P2 ;  /* 0x000000ff1e1d7207 */ /* 0x000fe40001000000 */
[----:B------:R-:W-:Y:S02]  /*3130*/  SEL R24, R24, RZ, P2 ;  /* 0x000000ff18187207 */ /* 0x000fe40001000000 */
[----:B------:R-:W-:Y:S02]  /*3140*/  SEL R25, R25, RZ, P2 ;  /* 0x000000ff19197207 */ /* 0x000fe40001000000 */
[----:B------:R-:W-:-:S02]  /*3150*/  SEL R26, R26, RZ, P2 ;  /* 0x000000ff1a1a7207 */ /* 0x000fc40001000000 */
[----:B------:R-:W-:Y:S02]  /*3160*/  SEL R27, R27, RZ, P2 ;  /* 0x000000ff1b1b7207 */ /* 0x000fe40001000000 */
[----:B------:R-:W-:Y:S02]  /*3170*/  SEL R30, R31, RZ, P2 ;  /* 0x000000ff1f1e7207 */ /* 0x000fe40001000000 */
[----:B------:R-:W-:-:S04]  /*3180*/  FSETP.GT.AND P2, PT, R67, 8.50705917302346158658e+37, PT ;  /* 0x7e8000004300780b */ /* 0x000fc80003f44000 */
[----:B------:R-:W-:-:S09]  /*3190*/  FSEL R48, R58, 1, P2 ;  /* 0x3f8000003a307808 */ /* 0x000fd20001000000 */
[----:B------:R-:W-:Y:S01]  /*31a0*/  @P2 FMUL R67, R67, 0.25 ;  /* 0x3e80000043432820 */ /* 0x000fe20000400000 */
[----:B------:R-:W-:-:S04]  /*31b0*/  FSETP.GT.AND P2, PT, R62, 8.50705917302346158658e+37, PT ;  /* 0x7e8000003e00780b */ /* 0x000fc80003f44000 */
[----:B------:R-:W-:-:S09]  /*31c0*/  FSEL R46, R58, 1, P2 ;  /* 0x3f8000003a2e7808 */ /* 0x000fd20001000000 */
[----:B------:R-:W-:Y:S01]  /*31d0*/  @P2 FMUL R62, R62, 0.25 ;  /* 0x3e8000003e3e2820 */ /* 0x000fe20000400000 */
[----:B------:R-:W-:-:S04]  /*31e0*/  FSETP.GT.AND P2, PT, R51, 8.50705917302346158658e+37, PT ;  /* 0x7e8000003300780b */ /* 0x000fc80003f44000 */
[----:B------:R-:W-:-:S09]  /*31f0*/  FSEL R31, R58, 1, P2 ;  /* 0x3f8000003a1f7808 */ /* 0x000fd20001000000 */
[----:B------:R-:W-:Y:S01]  /*3200*/  @P2 FMUL R51, R51, 0.25 ;  /* 0x3e80000033332820 */ /* 0x000fe20000400000 */
[C---:B------:R-:W-:Y:S02]  /*3210*/  FSETP.GT.AND P2, PT, R50.reuse, 8.50705917302346158658e+37, PT ;  /* 0x7e8000003200780b */ /* 0x040fe40003f44000 */
[----:B------:R-:W-:Y:S02]  /*3220*/  FSETP.GEU.AND P5, PT, R50, 1.175494350822287508e-38, PT ;  /* 0x008000003200780b */ /* 0x000fe40003fae000 */
[----:B------:R-:W-:-:S09]  /*3230*/  FSEL R58, R58, 1, P2 ;  /* 0x3f8000003a3a7808 */ /* 0x000fd20001000000 */
[----:B------:R-:W-:Y:S01]  /*3240*/  @P2 FMUL R50, R50, 0.25 ;  /* 0x3e80000032322820 */ /* 0x000fe20000400000 */
[----:B------:R-:W-:Y:S02]  /*3250*/  P2R R80, PR, RZ, 0x1 ;  /* 0x00000001ff507803 */ /* 0x000fe40000000000 */
[----:B--2---:R-:W-:-:S05]  /*3260*/  SEL R20, R20, RZ, P1 ;  /* 0x000000ff14147207 */ /* 0x004fca0000800000 */
[----:B0-----:R-:W-:-:S04]  /*3270*/  FADD R76, R20, 9.9999997473787516356e-06 ;  /* 0x3727c5ac144c7421 */ /* 0x001fc80000000000 */
        /* <DEDUP_REMOVED lines=8> */
[C---:B-1----:R-:W-:Y:S02]  /*3300*/  FSETP.GT.AND P2, PT, R72.reuse, 8.50705917302346158658e+37, PT ;  /* 0x7e8000004800780b */ /* 0x042fe40003f44000 */
[----:B------:R-:W-:Y:S02]  /*3310*/  FSETP.GEU.AND P3, PT, R72, 1.175494350822287508e-38, PT ;  /* 0x008000004800780b */ /* 0x000fe40003f6e000 */
[----:B---3--:R-:W-:Y:S02]  /*3320*/  SEL R74, R15, RZ, P1 ;  /* 0x000000ff0f4a7207 */ /* 0x008fe40000800000 */
[----:B----4-:R-:W-:Y:S02]  /*3330*/  SEL R15, R19, RZ, P1 ;  /* 0x000000ff130f7207 */ /* 0x010fe40000800000 */
[----:B------:R-:W-:-:S05]  /*3340*/  FSEL R19, R56, 1, P2 ;  /* 0x3f80000038137808 */ /* 0x000fca0001000000 */
[----:B------:R-:W-:Y:S02]  /*3350*/  @P2 FMUL R72, R72, 0.25 ;  /* 0x3e80000048482820 */ /* 0x000fe40000400000 */
[----:B------:R-:W-:Y:S02]  /*3360*/  @!P3 FMUL R19, R19, 16777216 ;  /* 0x4b8000001313b820 */ /* 0x000fe40000400000 */
[----:B------:R-:W-:Y:S01]  /*3370*/  @!P3 FMUL R72, R72, 16777216 ;  /* 0x4b8000004848b820 */ /* 0x000fe20000400000 */
[----:B------:R-:W-:Y:S02]  /*3380*/  ISETP.NE.AND P3, PT, R11, RZ, PT ;  /* 0x000000ff0b00720c */ /* 0x000fe40003f65270 */
[----:B------:R-:W-:Y:S02]  /*3390*/  SEL R11, R12, RZ, P1 ;  /* 0x000000ff0c0b7207 */ /* 0x000fe40000800000 */
[----:B------:R-:W-:Y:S01]  /*33a0*/  SEL R16, R16, RZ, P1 ;  /* 0x000000ff10107207 */ /* 0x000fe20000800000 */
[----:B------:R-:W-:Y:S01]  /*33b0*/  @!P4 FMUL R61, R61, 16777216 ;  /* 0x4b8000003d3dc820 */ /* 0x000fe20000400000 */
[----:B------:R-:W-:Y:S01]  /*33c0*/  @!P4 FMUL R20, R20, 16777216 ;  /* 0x4b8000001414c820 */ /* 0x000fe20000400000 */
[----:B------:R-:W-:-:S02]  /*33d0*/  ISETP.NE.AND P4, PT, R10, RZ, PT ;  /* 0x000000ff0a00720c */ /* 0x000fc40003f85270 */
[----:B------:R-:W-:Y:S01]  /*33e0*/  FADD R16, R16, -R11 ;  /* 0x8000000b10107221 */ /* 0x000fe20000000000 */
[----:B------:R-:W-:Y:S02]  /*33f0*/  SHF.R.S32.HI R11, RZ, 0x1f, R8 ;  /* 0x0000001fff0b7819 */ /* 0x000fe40000011408 */
[----:B------:R-:W-:Y:S02]  /*3400*/  SEL R10, R13, RZ, P1 ;  /* 0x000000ff0d0a7207 */ /* 0x000fe40000800000 */
[----:B------:R-:W-:Y:S02]  /*3410*/  SEL R13, R17, RZ, P1 ;  /* 0x000000ff110d7207 */ /* 0x000fe40000800000 */
[----:B------:R-:W-:-:S03]  /*3420*/  LEA.HI R11, R11, R8, RZ, 0x5 ;  /* 0x000000080b0b7211 */ /* 0x000fc600078f28ff */
[----:B------:R-:W-:Y:S01]  /*3430*/  FADD R13, R13, -R10 ;  /* 0x8000000a0d0d7221 */ /* 0x000fe20000000000 */
[----:B------:R-:W-:-:S04]  /*3440*/  SHF.R.S32.HI R10, RZ, 0x5, R11 ;  /* 0x00000005ff0a7819 */ /* 0x000fc8000001140b */
[C---:B------:R-:W-:Y:S02]  /*3450*/  LEA.HI R12, R11.reuse, R10, RZ, 0x1 ;  /* 0x0000000a0b0c7211 */ /* 0x040fe400078f08ff */
[----:B------:R-:W-:Y:S02]  /*3460*/  LOP3.LUT R11, R11, 0x7fffe0, RZ, 0xc0, !PT ;  /* 0x007fffe00b0b7812 */ /* 0x000fe400078ec0ff */
[----:B------:R-:W-:-:S05]  /*3470*/  LOP3.LUT R17, R12, 0xfffffe, RZ, 0xc0, !PT ;  /* 0x00fffffe0c117812 */ /* 0x000fca00078ec0ff */
[----:B------:R-:W-:Y:S02]  /*3480*/  IMAD.IADD R12, R10, 0x1, -R17 ;  /* 0x000000010a0c7824 */ /* 0x000fe400078e0a11 */
[----:B------:R-:W-:Y:S01]  /*3490*/  IMAD.IADD R10, R8, 0x1, -R11 ;  /* 0x00000001080a7824 */ /* 0x000fe200078e0a0b */
[----:B------:R-:W-:-:S05]  /*34a0*/  LEA.HI R8, R5, R8, RZ, 0x6 ;  /* 0x0000000805087211 */ /* 0x000fca00078f30ff */
[----:B------:R-:W-:Y:S02]  /*34b0*/  IMAD.SHL.U32 R8, R8, 0x100, RZ ;  /* 0x0000010008087824 */ /* 0x000fe400078e00ff */
[----:B------:R-:W-:-:S03]  /*34c0*/  IMAD R11, R10, 0x200, R9 ;  /* 0x000002000a0b7824 */ /* 0x000fc600078e0209 */
[----:B------:R-:W-:-:S05]  /*34d0*/  LOP3.LUT R8, R8, 0xffffc000, RZ, 0xc0, !PT ;  /* 0xffffc00008087812 */ /* 0x000fca00078ec0ff */
[----:B------:R-:W-:Y:S01]  /*34e0*/  IMAD.IADD R11, R8, 0x1, R11 ;  /* 0x00000001080b7824 */ /* 0x000fe200078e020b */
[----:B------:R-:W-:-:S03]  /*34f0*/  LEA.HI R8, R5, R2, RZ, 0x5 ;  /* 0x0000000205087211 */ /* 0x000fc600078f28ff */
[----:B------:R-:W-:Y:S01]  /*3500*/  IMAD R12, R12, 0x100, R11 ;  /* 0x000001000c0c7824 */ /* 0x000fe200078e020b */
[----:B------:R-:W-:-:S04]  /*3510*/  SHF.R.S32.HI R11, RZ, 0x5, R8 ;  /* 0x00000005ff0b7819 */ /* 0x000fc80000011408 */
[----:B------:R-:W-:-:S04]  /*3520*/  LEA.HI R10, R8, R11, RZ, 0x1 ;  /* 0x0000000b080a7211 */ /* 0x000fc800078f08ff */
[----:B------:R-:W-:-:S05]  /*3530*/  LOP3.LUT R10, R10, 0xfffffe, RZ, 0xc0, !PT ;  /* 0x00fffffe0a0a7812 */ /* 0x000fca00078ec0ff */
[----:B------:R-:W-:Y:S01]  /*3540*/  IMAD.IADD R10, R11, 0x1, -R10 ;  /* 0x000000010b0a7824 */ /* 0x000fe200078e0a0a */
[----:B------:R-:W-:-:S05]  /*3550*/  LOP3.LUT R11, R8, 0x7fffe0, RZ, 0xc0, !PT ;  /* 0x007fffe0080b7812 */ /* 0x000fca00078ec0ff */
[----:B------:R-:W-:Y:S01]  /*3560*/  IMAD.IADD R11, R2, 0x1, -R11 ;  /* 0x00000001020b7824 */ /* 0x000fe200078e0a0b */
[----:B------:R-:W-:Y:S02]  /*3570*/  LEA.HI R2, R5, R2, RZ, 0x6 ;  /* 0x0000000205027211 */ /* 0x000fe400078f30ff */
[----:B------:R-:W-:-:S03]  /*3580*/  SEL R73, R14, RZ, P1 ;  /* 0x000000ff0e497207 */ /* 0x000fc60000800000 */
[----:B------:R-:W-:Y:S01]  /*3590*/  IMAD.SHL.U32 R2, R2, 0x100, RZ ;  /* 0x0000010002027824 */ /* 0x000fe200078e00ff */
[----:B------:R-:W-:Y:S02]  /*35a0*/  SEL R14, R18, RZ, P1 ;  /* 0x000000ff120e7207 */ /* 0x000fe40000800000 */
[----:B------:R-:W-:Y:S02]  /*35b0*/  SEL R22, R22, RZ, P1 ;  /* 0x000000ff16167207 */ /* 0x000fe40000800000 */
[----:B------:R-:W-:Y:S02]  /*35c0*/  SEL R23, R23, RZ, P1 ;  /* 0x000000ff17177207 */ /* 0x000fe40000800000 */
[----:B------:R-:W-:Y:S01]  /*35d0*/  LOP3.LUT R2, R2, 0xffffc000, RZ, 0xc0, !PT ;  /* 0xffffc00002027812 */ /* 0x000fe200078ec0ff */
[----:B------:R-:W-:Y:S01]  /*35e0*/  FADD R14, R14, -R73 ;  /* 0x800000490e0e7221 */ /* 0x000fe20000000000 */
[----:B------:R-:W-:Y:S01]  /*35f0*/  FADD R73, R22, 9.9999997473787516356e-06 ;  /* 0x3727c5ac16497421 */ /* 0x000fe20000000000 */
[----:B------:R-:W-:Y:S01]  /*3600*/  FADD R23, R23, 9.9999997473787516356e-06 ;  /* 0x3727c5ac17177421 */ /* 0x000fe20000000000 */
[----:B------:R-:W-:Y:S01]  /*3610*/  LEA.HI R8, R5, R0, RZ, 0x5 ;  /* 0x0000000005087211 */ /* 0x000fe200078f28ff */
[----:B------:R-:W-:Y:S01]  /*3620*/  IMAD R11, R11, 0x200, R2 ;  /* 0x000002000b0b7824 */ /* 0x000fe200078e0202 */
[----:B------:R-:W0:Y:S03]  /*3630*/  MUFU.SQRT R22, R73 ;  /* 0x0000004900167308 */ /* 0x000e260000002000 */
[----:B------:R-:W-:Y:S01]  /*3640*/  IMAD R2, R10, 0x100, R11 ;  /* 0x000001000a027824 */ /* 0x000fe200078e020b */
[----:B------:R-:W-:-:S04]  /*3650*/  SHF.R.S32.HI R11, RZ, 0x5, R8 ;  /* 0x00000005ff0b7819 */ /* 0x000fc80000011408 */
[----:B------:R-:W1:Y:S01]  /*3660*/  MUFU.SQRT R21, R23 ;  /* 0x0000001700157308 */ /* 0x000e620000002000 */
[----:B------:R-:W-:-:S04]  /*3670*/  LEA.HI R10, R8, R11, RZ, 0x1 ;  /* 0x0000000b080a7211 */ /* 0x000fc800078f08ff */
[----:B------:R-:W-:Y:S02]  /*3680*/  LOP3.LUT R10, R10, 0xfffffe, RZ, 0xc0, !PT ;  /* 0x00fffffe0a0a7812 */ /* 0x000fe400078ec0ff */
[----:B0-----:R-:W-:-:S03]  /*3690*/  FSETP.GT.AND P6, PT, R22, 8.50705917302346158658e+37, PT ;  /* 0x7e8000001600780b */ /* 0x001fc60003fc4000 */
[----:B------:R-:W-:Y:S01]  /*36a0*/  IMAD.IADD R10, R11, 0x1, -R10 ;  /* 0x000000010b0a7824 */ /* 0x000fe200078e0a0a */
[----:B------:R-:W-:Y:S02]  /*36b0*/  LOP3.LUT R11, R8, 0x7fffe0, RZ, 0xc0, !PT ;  /* 0x007fffe0080b7812 */ /* 0x000fe400078ec0ff */
[----:B-1----:R-:W-:-:S03]  /*36c0*/  FSETP.GT.AND P0, PT, R21, 8.50705917302346158658e+37, PT ;  /* 0x7e8000001500780b */ /* 0x002fc60003f04000 */
[----:B------:R-:W-:Y:S01]  /*36d0*/  IMAD.IADD R11, R0, 0x1, -R11 ;  /* 0x00000001000b7824 */ /* 0x000fe200078e0a0b */
[----:B------:R-:W-:Y:S02]  /*36e0*/  LEA.HI R0, R5, R0, RZ, 0x6 ;  /* 0x0000000005007211 */ /* 0x000fe400078f30ff */
[C---:B------:R-:W-:Y:S01]  /*36f0*/  FSETP.GEU.AND P2, PT, R22.reuse, 1.175494350822287508e-38, PT ;  /* 0x008000001600780b */ /* 0x040fe20003f4e000 */
[----:B------:R-:W-:Y:S01]  /*3700*/  @P6 FMUL R22, R22, 0.25 ;  /* 0x3e80000016166820 */ /* 0x000fe20000400000 */
[----:B------:R-:W-:Y:S01]  /*3710*/  FSEL R18, R56, 1, P6 ;  /* 0x3f80000038127808 */ /* 0x000fe20003000000 */
[----:B------:R-:W-:Y:S01]  /*3720*/  IMAD.SHL.U32 R0, R0, 0x100, RZ ;  /* 0x0000010000007824 */ /* 0x000fe200078e00ff */
[C---:B------:R-:W-:Y:S02]  /*3730*/  FSETP.GEU.AND P6, PT, R21.reuse, 1.175494350822287508e-38, PT ;  /* 0x008000001500780b */ /* 0x040fe40003fce000 */
[----:B------:R-:W-:Y:S01]  /*3740*/  FSEL R56, R56, 1, P0 ;  /* 0x3f80000038387808 */ /* 0x000fe20000000000 */
[----:B------:R-:W-:Y:S01]  /*3750*/  @P0 FMUL R21, R21, 0.25 ;  /* 0x3e80000015150820 */ /* 0x000fe20000400000 */
[----:B------:R-:W-:-:S02]  /*3760*/  ISETP.NE.AND P0, PT, R80, RZ, PT ;  /* 0x000000ff5000720c */ /* 0x000fc40003f05270 */
[----:B------:R-:W-:-:S05]  /*3770*/  LOP3.LUT R0, R0, 0xffffc000, RZ, 0xc0, !PT ;  /* 0xffffc00000007812 */ /* 0x000fca00078ec0ff */
[----:B------:R-:W-:Y:S01]  /*3780*/  IMAD R11, R11, 0x200, R0 ;  /* 0x000002000b0b7824 */ /* 0x000fe200078e0200 */
[----:B------:R-:W-:-:S03]  /*3790*/  LEA.HI R0, R5, R4, RZ, 0x5 ;  /* 0x0000000405007211 */ /* 0x000fc600078f28ff */
[----:B------:R-:W-:Y:S01]  /*37a0*/  IMAD R10, R10, 0x100, R11 ;  /* 0x000001000a0a7824 */ /* 0x000fe200078e020b */
[----:B------:R-:W-:Y:S01]  /*37b0*/  SHF.R.S32.HI R11, RZ, 0x5, R0 ;  /* 0x00000005ff0b7819 */ /* 0x000fe20000011400 */
[----:B------:R-:W-:Y:S01]  /*37c0*/  @!P0 FMUL R67, R67, 16777216 ;  /* 0x4b80000043438820 */ /* 0x000fe20000400000 */
[----:B------:R-:W-:Y:S01]  /*37d0*/  @!P0 FMUL R48, R48, 16777216 ;  /* 0x4b80000030308820 */ /* 0x000fe20000400000 */
[----:B------:R-:W-:Y:S02]  /*37e0*/  ISETP.NE.AND P0, PT, R79, RZ, PT ;  /* 0x000000ff4f00720c */ /* 0x000fe40003f05270 */
[----:B------:R-:W-:Y:S02]  /*37f0*/  LEA.HI R8, R0, R11, RZ, 0x1 ;  /* 0x0000000b00087211 */ /* 0x000fe400078f08ff */
[----:B------:R-:W-:Y:S02]  /*3800*/  LEA.HI R5, R5, R4, RZ, 0x6 ;  /* 0x0000000405057211 */ /* 0x000fe400078f30ff */
[----:B------:R-:W-:-:S03]  /*3810*/  LOP3.LUT R8, R8, 0xfffffe, RZ, 0xc0, !PT ;  /* 0x00fffffe08087812 */ /* 0x000fc600078ec0ff */
[----:B------:R-:W-:Y:S02]  /*3820*/  IMAD.SHL.U32 R5, R5, 0x100, RZ ;  /* 0x0000010005057824 */ /* 0x000fe400078e00ff */
[----:B------:R-:W-:Y:S01]  /*3830*/  IMAD.IADD R8, R11, 0x1, -R8 ;  /* 0x000000010b087824 */ /* 0x000fe200078e0a08 */
[----:B------:R-:W-:Y:S01]  /*3840*/  LOP3.LUT R11, R0, 0x7fffe0, RZ, 0xc0, !PT ;  /* 0x007fffe0000b7812 */ /* 0x000fe200078ec0ff */
[----:B------:R-:W-:Y:S01]  /*3850*/  @!P0 FMUL R62, R62, 16777216 ;  /* 0x4b8000003e3e8820 */ /* 0x000fe20000400000 */
[----:B------:R-:W-:Y:S01]  /*3860*/  @!P0 FMUL R46, R46, 16777216 ;  /* 0x4b8000002e2e8820 */ /* 0x000fe20000400000 */
[----:B------:R-:W-:Y:S02]  /*3870*/  ISETP.NE.AND P0, PT, R78, RZ, PT ;  /* 0x000000ff4e00720c */ /* 0x000fe40003f05270 */
[----:B------:R-:W-:Y:S01]  /*3880*/  LOP3.LUT R0, R5, 0xffffc000, RZ, 0xc0, !PT ;  /* 0xffffc00005007812 */ /* 0x000fe200078ec0ff */
[----:B------:R-:W-:Y:S02]  /*3890*/  IMAD.IADD R11, R4, 0x1, -R11 ;  /* 0x00000001040b7824 */ /* 0x000fe400078e0a0b */
[----:B------:R-:W-:-:S02]  /*38a0*/  FADD R47, R36, -R47 ;  /* 0x8000002f242f7221 */ /* 0x000fc40000000000 */
[----:B------:R-:W-:Y:S02]  /*38b0*/  IMAD R11, R11, 0x200, R0 ;  /* 0x000002000b0b7824 */ /* 0x000fe400078e0200 */
[----:B------:R-:W-:Y:S02]  /*38c0*/  IMAD R36, R54, 0x4000, R6 ;  /* 0x0000400036247824 */ /* 0x000fe400078e0206 */
[----:B------:R-:W-:Y:S02]  /*38d0*/  IMAD R8, R8, 0x100, R11 ;  /* 0x0000010008087824 */ /* 0x000fe400078e020b */
[----:B------:R-:W-:Y:S01]  /*38e0*/  @!P0 FMUL R51, R51, 16777216 ;  /* 0x4b80000033338820 */ /* 0x000fe20000400000 */
[----:B------:R-:W-:Y:S01]  /*38f0*/  @!P0 FMUL R31, R31, 16777216 ;  /* 0x4b8000001f1f8820 */ /* 0x000fe20000400000 */
[----:B------:R-:W-:Y:S01]  /*3900*/  ISETP.NE.AND P0, PT, R35, RZ, PT ;  /* 0x000000ff2300720c */ /* 0x000fe20003f05270 */
[C---:B------:R-:W-:Y:S01]  /*3910*/  IMAD.IADD R2, R9.reuse, 0x1, R2 ;  /* 0x0000000109027824 */ /* 0x040fe200078e0202 */
[----:B------:R-:W-:Y:S01]  /*3920*/  CS2R R4, SRZ ;  /* 0x0000000000047805 */ /* 0x000fe2000001ff00 */
[C---:B------:R-:W-:Y:S01]  /*3930*/  IMAD.IADD R0, R9.reuse, 0x1, R10 ;  /* 0x0000000109007824 */ /* 0x040fe200078e020a */
[----:B------:R-:W-:Y:S01]  /*3940*/  CS2R R10, SRZ ;  /* 0x00000000000a7805 */ /* 0x000fe2000001ff00 */
[----:B------:R-:W-:Y:S01]  /*3950*/  IMAD.IADD R35, R9, 0x1, R8 ;  /* 0x0000000109237824 */ /* 0x000fe200078e0208 */
[----:B------:R-:W-:Y:S01]  /*3960*/  CS2R R8, SRZ ;  /* 0x0000000000087805 */ /* 0x000fe2000001ff00 */
[----:B------:R-:W-:Y:S01]  /*3970*/  IMAD R36, R7, 0x40, R36 ;  /* 0x0000004007247824 */ /* 0x000fe200078e0224 */
[----:B------:R-:W-:Y:S01]  /*3980*/  CS2R R6, SRZ ;  /* 0x0000000000067805 */ /* 0x000fe2000001ff00 */
[----:B------:R-:W-:-:S04]  /*3990*/  IMAD.WIDE R70, R39, 0x4, R70 ;  /* 0x0000000427467825 */ /* 0x000fc800078e0246 */
[----:B------:R-:W-:Y:S01]  /*39a0*/  IMAD.WIDE R68, R39, 0x4, R68 ;  /* 0x0000000427447825 */ /* 0x000fe200078e0244 */
[----:B------:R-:W2:Y:S04]  /*39b0*/  @P1 LDG.E.EL.128 R4, desc[UR6][R70.64+-0x80] ;  /* 0xffff800646041981 */ /* 0x000ea8000c2e1d00 */
[----:B------:R-:W3:Y:S01]  /*39c0*/  @P1 LDG.E.EL.128 R8, desc[UR6][R68.64+-0x80] ;  /* 0xffff800644081981 */ /* 0x000ee2000c2e1d00 */
[----:B------:R-:W0:Y:S01]  /*39d0*/  MUFU.RCP R67, R67 ;  /* 0x0000004300437308 */ /* 0x000e220000001000 */
[----:B------:R-:W-:-:S07]  /*39e0*/  FADD R41, R41, -R42 ;  /* 0x8000002a29297221 */ /* 0x000fce0000000000 */
[----:B------:R-:W1:Y:S08]  /*39f0*/  MUFU.RCP R42, R51 ;  /* 0x00000033002a7308 */ /* 0x000e700000001000 */
[----:B------:R-:W4:Y:S08]  /*3a00*/  MUFU.RCP R61, R61 ;  /* 0x0000003d003d7308 */ /* 0x000f300000001000 */
[----:B------:R-:W5:Y:S01]  /*3a10*/  MUFU.RCP R72, R72 ;  /* 0x0000004800487308 */ /* 0x000f620000001000 */
[----:B0-----:R-:W-:-:S07]  /*3a20*/  FMUL R48, R67, R48 ;  /* 0x0000003043307220 */ /* 0x001fce0000400000 */
[----:B------:R-:W0:Y:S01]  /*3a30*/  MUFU.RCP R17, R62 ;  /* 0x0000003e00117308 */ /* 0x000e220000001000 */
[----:B------:R-:W-:Y:S01]  /*3a40*/  @!P2 FMUL R22, R22, 16777216 ;  /* 0x4b8000001616a820 */ /* 0x000fe20000400000 */
[----:B------:R-:W-:Y:S01]  /*3a50*/  FADD R40, R40, -R43 ;  /* 0x8000002b28287221 */ /* 0x000fe20000000000 */
[----:B-1----:R-:W-:Y:S01]  /*3a60*/  FMUL R31, R42, R31 ;  /* 0x0000001f2a1f7220 */ /* 0x002fe20000400000 */
[----:B------:R-:W-:Y:S01]  /*3a70*/  FMUL R47, R48, R47 ;  /* 0x0000002f302f7220 */ /* 0x000fe20000400000 */
[----:B----4-:R-:W-:Y:S01]  /*3a80*/  FMUL R23, R61, R20 ;  /* 0x000000143d177220 */ /* 0x010fe20000400000 */
[----:B-----5:R-:W-:Y:S01]  /*3a90*/  FMUL R42, R72, R19 ;  /* 0x00000013482a7220 */ /* 0x020fe20000400000 */
[----:B------:R-:W-:Y:S01]  /*3aa0*/  FMUL R40, R31, R40 ;  /* 0x000000281f287220 */ /* 0x000fe20000400000 */
[----:B------:R-:W1:Y:S01]  /*3ab0*/  MUFU.RCP R19, R22 ;  /* 0x0000001600137308 */ /* 0x000e620000001000 */
[----:B------:R-:W-:Y:S01]  /*3ac0*/  FFMA R24, R24, R47, R49 ;  /* 0x0000002f18187223 */ /* 0x000fe20000000031 */
[----:B------:R-:W-:Y:S01]  /*3ad0*/  FMUL R23, R16, R23 ;  /* 0x0000001710177220 */ /* 0x000fe20000400000 */
[----:B------:R-:W-:Y:S01]  /*3ae0*/  FADD R38, R38, -R45 ;  /* 0x8000002d26267221 */ /* 0x000fe20000000000 */
[----:B------:R-:W-:Y:S01]  /*3af0*/  @!P6 FMUL R21, R21, 16777216 ;  /* 0x4b8000001515e820 */ /* 0x000fe20000400000 */
[----:B0-----:R-:W-:Y:S01]  /*3b00*/  FMUL R17, R17, R46 ;  /* 0x0000002e11117220 */ /* 0x001fe20000400000 */
[----:B------:R-:W-:Y:S01]  /*3b10*/  LOP3.LUT R3, R3, 0x3fc0, RZ, 0xc0, !PT ;  /* 0x00003fc003037812 */ /* 0x000fe200078ec0ff */
[----:B------:R-:W-:-:S02]  /*3b20*/  @!P5 FMUL R50, R50, 16777216 ;  /* 0x4b8000003232d820 */ /* 0x000fc40000400000 */
[----:B------:R-:W-:Y:S01]  /*3b30*/  FMUL R38, R17, R38 ;  /* 0x0000002611267220 */ /* 0x000fe20000400000 */
[----:B------:R-:W-:Y:S01]  /*3b40*/  IADD3 R20, R3, UR4, R3 ;  /* 0x0000000403147c10 */ /* 0x000fe2000fffe003 */
[----:B------:R-:W0:Y:S01]  /*3b50*/  MUFU.RCP R21, R21 ;  /* 0x0000001500157308 */ /* 0x000e220000001000 */
[----:B------:R-:W-:Y:S01]  /*3b60*/  @!P2 FMUL R18, R18, 16777216 ;  /* 0x4b8000001212a820 */ /* 0x000fe20000400000 */
[----:B------:R-:W-:-:S06]  /*3b70*/  FFMA R25, R25, R38, R28 ;  /* 0x0000002619197223 */ /* 0x000fcc000000001c */
[----:B------:R-:W4:Y:S01]  /*3b80*/  MUFU.RCP R17, R50 ;  /* 0x0000003200117308 */ /* 0x000f220000001000 */
[----:B-1----:R-:W-:Y:S01]  /*3b90*/  FMUL R19, R19, R18 ;  /* 0x0000001213137220 */ /* 0x002fe20000400000 */
[----:B------:R-:W-:Y:S01]  /*3ba0*/  @!P6 FMUL R56, R56, 16777216 ;  /* 0x4b8000003838e820 */ /* 0x000fe20000400000 */
[----:B------:R-:W-:Y:S01]  /*3bb0*/  FFMA R26, R26, R40, R29 ;  /* 0x000000281a1a7223 */ /* 0x000fe2000000001d */
[----:B------:R-:W-:Y:S01]  /*3bc0*/  @!P5 FMUL R58, R58, 16777216 ;  /* 0x4b8000003a3ad820 */ /* 0x000fe20000400000 */
[----:B------:R-:W-:Y:S01]  /*3bd0*/  FADD R15, R15, -R74 ;  /* 0x8000004a0f0f7221 */ /* 0x000fe20000000000 */
[----:B0-----:R-:W-:Y:S01]  /*3be0*/  FMUL R56, R21, R56 ;  /* 0x0000003815387220 */ /* 0x001fe20000400000 */
[----:B------:R-:W0:Y:S01]  /*3bf0*/  S2UR UR4, SR_CgaCtaId ;  /* 0x00000000000479c3 */ /* 0x000e220000008800 */
[----:B----4-:R-:W-:-:S04]  /*3c00*/  FMUL R58, R17, R58 ;  /* 0x0000003a113a7220 */ /* 0x010fc80000400000 */
[----:B------:R-:W-:-:S04]  /*3c10*/  FMUL R41, R58, R41 ;  /* 0x000000293a297220 */ /* 0x000fc80000400000 */
[----:B------:R-:W-:Y:S01]  /*3c20*/  FFMA R27, R27, R41, R30 ;  /* 0x000000291b1b7223 */ /* 0x000fe2000000001e */
[----:B------:R-:W-:Y:S02]  /*3c30*/  UMOV UR5, 0x400 ;  /* 0x0000040000057882 */ /* 0x000fe40000000000 */
[----:B0-----:R-:W-:Y:S01]  /*3c40*/  UPRMT UR4, UR4, 0x654, UR5 ;  /* 0x0000065404047896 */ /* 0x001fe20008000005 */
[----:B------:R-:W-:Y:S02]  /*3c50*/  ISETP.NE.AND P2, PT, R52, RZ, PT ;  /* 0x000000ff3400720c */ /* 0x000fe40003f45270 */
[----:B------:R-:W-:Y:S02]  /*3c60*/  ISETP.NE.AND P6, PT, R53, RZ, PT ;  /* 0x000000ff3500720c */ /* 0x000fe40003fc5270 */
[----:B------:R-:W-:Y:S02]  /*3c70*/  ISETP.NE.AND P5, PT, R55, RZ, PT ;  /* 0x000000ff3700720c */ /* 0x000fe40003fa5270 */
[----:B--2---:R-:W-:-:S02]  /*3c80*/  SEL R31, R4, RZ, P1 ;  /* 0x000000ff041f7207 */ /* 0x004fc40000800000 */
[----:B---3--:R-:W-:Y:S02]  /*3c90*/  SEL R8, R8, RZ, P1 ;  /* 0x000000ff08087207 */ /* 0x008fe40000800000 */
[----:B------:R-:W-:Y:S02]  /*3ca0*/  SEL R16, R5, RZ, P1 ;  /* 0x000000ff05107207 */ /* 0x000fe40000800000 */
[----:B------:R-:W-:Y:S01]  /*3cb0*/  SEL R39, R6, RZ, P1 ;  /* 0x000000ff06277207 */ /* 0x000fe20000800000 */
[----:B------:R-:W-:Y:S01]  /*3cc0*/  FFMA R23, R31, R23, R8 ;  /* 0x000000171f177223 */ /* 0x000fe20000000008 */
[----:B------:R-:W-:Y:S02]  /*3cd0*/  SEL R46, R7, RZ, P1 ;  /* 0x000000ff072e7207 */ /* 0x000fe40000800000 */
[----:B------:R-:W-:Y:S02]  /*3ce0*/  SEL R9, R9, RZ, P1 ;  /* 0x000000ff09097207 */ /* 0x000fe40000800000 */
[----:B------:R-:W-:-:S02]  /*3cf0*/  SEL R10, R10, RZ, P1 ;  /* 0x000000ff0a0a7207 */ /* 0x000fc40000800000 */
[----:B------:R-:W-:Y:S01]  /*3d00*/  SEL R11, R11, RZ, P1 ;  /* 0x000000ff0b0b7207 */ /* 0x000fe20000800000 */
[----:B------:R-:W-:Y:S01]  /*3d10*/  FMUL R8, R13, R42 ;  /* 0x0000002a0d087220 */ /* 0x000fe20000400000 */
[C---:B------:R-:W-:Y:S01]  /*3d20*/  FSETP.GEU.AND P1, PT, R24.reuse, RZ, PT ;  /* 0x000000ff1800720b */ /* 0x040fe20003f2e000 */
[----:B------:R-:W0:Y:S03]  /*3d30*/  S2R R13, SR_TID.X ;  /* 0x00000000000d7919 */ /* 0x000e260000002100 */
[----:B------:R-:W-:Y:S01]  /*3d40*/  FSEL R3, R24, RZ, P1 ;  /* 0x000000ff18037208 */ /* 0x000fe20000800000 */
[----:B------:R-:W1:Y:S01]  /*3d50*/  LDS.128 R4, [R20] ;  /* 0x0000000014047984 */ /* 0x000e620000000c00 */
[----:B------:R-:W-:Y:S01]  /*3d60*/  FSETP.GEU.AND P1, PT, R23, RZ, PT ;  /* 0x000000ff1700720b */ /* 0x000fe20003f2e000 */
[----:B------:R-:W-:-:S03]  /*3d70*/  FFMA R8, R16, R8, R9 ;  /* 0x0000000810087223 */ /* 0x000fc60000000009 */
[----:B------:R-:W-:Y:S02]  /*3d80*/  @P0 FSEL R3, R23, RZ, P1 ;  /* 0x000000ff17030208 */ /* 0x000fe40000800000 */
[----:B------:R-:W-:Y:S01]  /*3d90*/  FSETP.GEU.AND P1, PT, R25, RZ, PT ;  /* 0x000000ff1900720b */ /* 0x000fe20003f2e000 */
[----:B------:R-:W-:-:S03]  /*3da0*/  FMUL R9, R14, R19 ;  /* 0x000000130e097220 */ /* 0x000fc60000400000 */
[----:B------:R-:W-:Y:S02]  /*3db0*/  FSEL R14, R25, RZ, P1 ;  /* 0x000000ff190e7208 */ /* 0x000fe40000800000 */
        /* <DEDUP_REMOVED lines=9> */
[----:B------:R-:W2:Y:S01]  /*3e50*/  LDS.128 R8, [R20+0x10] ;  /* 0x0000100014087984 */ /* 0x000ea20000000c00 */
[----:B------:R-:W-:Y:S01]  /*3e60*/  FSETP.GEU.AND P1, PT, R27, RZ, PT ;  /* 0x000000ff1b00720b */ /* 0x000fe20003f2e000 */
[----:B0-----:R-:W-:-:S03]  /*3e70*/  IMAD.SHL.U32 R28, R13, 0x4, RZ ;  /* 0x000000040d1c7824 */ /* 0x001fc600078e00ff */
[----:B------:R-:W-:Y:S02]  /*3e80*/  FSEL R24, R27, RZ, P1 ;  /* 0x000000ff1b187208 */ /* 0x000fe40000800000 */
[----:B------:R-:W-:Y:S02]  /*3e90*/  FSETP.GEU.AND P1, PT, R16, RZ, PT ;  /* 0x000000ff1000720b */ /* 0x000fe40003f2e000 */
[----:B------:R-:W-:Y:S02]  /*3ea0*/  LOP3.LUT R25, R28, 0x3fc, RZ, 0xc0, !PT ;  /* 0x000003fc1c197812 */ /* 0x000fe400078ec0ff */
[----:B------:R-:W-:Y:S02]  /*3eb0*/  @P0 FSEL R24, R16, RZ, P1 ;  /* 0x000000ff10180208 */ /* 0x000fe40000800000 */
[----:B------:R-:W0:Y:S01]  /*3ec0*/  LDS.128 R16, [R20+0x20] ;  /* 0x0000200014107984 */ /* 0x000e220000000c00 */
[----:B------:R-:W-:Y:S02]  /*3ed0*/  SHF.R.U32.HI R21, RZ, 0x8, R28 ;  /* 0x00000008ff157819 */ /* 0x000fe4000001161c */
[----:B------:R-:W-:-:S02]  /*3ee0*/  LOP3.LUT R22, R25, 0x400, RZ, 0xfc, !PT ;  /* 0x0000040019167812 */ /* 0x000fc400078efcff */
[----:B------:R-:W-:Y:S02]  /*3ef0*/  LOP3.LUT R23, R25, 0x800, RZ, 0xfc, !PT ;  /* 0x0000080019177812 */ /* 0x000fe400078efcff */
[----:B------:R-:W-:Y:S02]  /*3f00*/  SGXT.U32 R21, R21, 0x2 ;  /* 0x000000021515781a */ /* 0x000fe40000000000 */
[----:B------:R-:W-:Y:S02]  /*3f10*/  LOP3.LUT R26, R25, 0xc00, RZ, 0xfc, !PT ;  /* 0x00000c00191a7812 */ /* 0x000fe400078efcff */
[----:B------:R-:W-:Y:S02]  /*3f20*/  SHF.R.U32.HI R22, RZ, 0x6, R22 ;  /* 0x00000006ff167819 */ /* 0x000fe40000011616 */
[----:B------:R-:W-:Y:S02]  /*3f30*/  SHF.R.U32.HI R23, RZ, 0x6, R23 ;  /* 0x00000006ff177819 */ /* 0x000fe40000011617 */
[C---:B-1----:R-:W-:Y:S01]  /*3f40*/  FSETP.GEU.AND P0, PT, R7.reuse, -R64, PT ;  /* 0x800000400700720b */ /* 0x042fe20003f0e000 */
[----:B------:R-:W-:Y:S01]  /*3f50*/  FADD R64, R7, R64 ;  /* 0x0000004007407221 */ /* 0x000fe20000000000 */
[----:B------:R-:W-:-:S02]  /*3f60*/  LOP3.LUT R7, R21, 0x3fc, R28, 0xf8, !PT ;  /* 0x000003fc15077812 */ /* 0x000fc400078ef81c */
[----:B------:R-:W-:Y:S02]  /*3f70*/  SHF.R.U32.HI R29, RZ, 0x6, R26 ;  /* 0x00000006ff1d7819 */ /* 0x000fe4000001161a */
[----:B------:R-:W-:Y:S02]  /*3f80*/  LEA R28, R21, UR4, 0x2 ;  /* 0x00000004151c7c11 */ /* 0x000fe4000f8e10ff */
[----:B------:R-:W-:Y:S02]  /*3f90*/  LOP3.LUT R26, R22, 0x1c, RZ, 0xc0, !PT ;  /* 0x0000001c161a7812 */ /* 0x000fe400078ec0ff */
[----:B------:R-:W-:Y:S02]  /*3fa0*/  LOP3.LUT R27, R23, 0x2c, RZ, 0xc0, !PT ;  /* 0x0000002c171b7812 */ /* 0x000fe400078ec0ff */
[----:B------:R-:W1:Y:S01]  /*3fb0*/  LDS.128 R20, [R20+0x30] ;  /* 0x0000300014147984 */ /* 0x000e620000000c00 */
[----:B------:R-:W-:Y:S01]  /*3fc0*/  LOP3.LUT R29, R29, 0x3c, RZ, 0xc0, !PT ;  /* 0x0000003c1d1d7812 */ /* 0x000fe200078ec0ff */
[----:B------:R-:W-:Y:S01]  /*3fd0*/  BAR.SYNC.DEFER_BLOCKING 0x0 ;  /* 0x0000000000007b1d */ /* 0x000fe20000010000 */
[C---:B------:R-:W-:Y:S01]  /*3fe0*/  FSETP.GEU.AND P1, PT, R6.reuse, -R59, PT ;  /* 0x8000003b0600720b */ /* 0x040fe20003f2e000 */
[----:B------:R-:W-:Y:S01]  /*3ff0*/  FADD R6, R6, R59 ;  /* 0x0000003b06067221 */ /* 0x000fe20000000000 */
[----:B------:R-:W-:-:S02]  /*4000*/  FSEL R64, R64, RZ, P0 ;  /* 0x000000ff40407208 */ /* 0x000fc40000000000 */
[C---:B------:R-:W-:Y:S01]  /*4010*/  FSETP.GEU.AND P0, PT, R5.reuse, -R60, PT ;  /* 0x8000003c0500720b */ /* 0x040fe20003f0e000 */
[----:B------:R-:W-:Y:S01]  /*4020*/  FADD R5, R5, R60 ;  /* 0x0000003c05057221 */ /* 0x000fe20000000000 */
[----:B------:R-:W-:Y:S01]  /*4030*/  VIADD R26, R26, UR4 ;  /* 0x000000041a1a7c36 */ /* 0x000fe20008000000 */
[----:B------:R-:W-:Y:S01]  /*4040*/  FSEL R6, R6, RZ, P1 ;  /* 0x000000ff06067208 */ /* 0x000fe20000800000 */
[----:B------:R-:W-:Y:S02]  /*4050*/  VIADD R38, R29, UR4 ;  /* 0x000000041d267c36 */ /* 0x000fe40008000000 */
[C---:B------:R-:W-:Y:S01]  /*4060*/  FADD R29, R4.reuse, R57 ;  /* 0x00000039041d7221 */ /* 0x040fe20000000000 */
[----:B------:R-:W-:Y:S01]  /*4070*/  VIADD R30, R27, UR4 ;  /* 0x000000041b1e7c36 */ /* 0x000fe20008000000 */
[----:B------:R-:W-:Y:S01]  /*4080*/  FSETP.GEU.AND P1, PT, R4, -R57, PT ;  /* 0x800000390400720b */ /* 0x000fe20003f2e000 */
[----:B------:R-:W-:Y:S02]  /*4090*/  IMAD R27, R25, 0x4, R26 ;  /* 0x00000004191b7824 */ /* 0x000fe400078e021a */
[----:B--2---:R-:W-:Y:S01]  /*40a0*/  FADD R31, R11, R44 ;  /* 0x0000002c0b1f7221 */ /* 0x004fe20000000000 */
[----:B------:R-:W-:Y:S01]  /*40b0*/  FSEL R4, R5, RZ, P0 ;  /* 0x000000ff05047208 */ /* 0x000fe20000000000 */
[----:B------:R-:W-:Y:S01]  /*40c0*/  IMAD R26, R25, 0x4, R30 ;  /* 0x00000004191a7824 */ /* 0x000fe200078e021e */
[----:B------:R-:W-:Y:S01]  /*40d0*/  FSETP.GEU.AND P0, PT, R11, -R44, PT ;  /* 0x8000002c0b00720b */ /* 0x000fe20003f0e000 */
[----:B------:R-:W-:Y:S01]  /*40e0*/  IMAD R28, R25, 0x4, R28 ;  /* 0x00000004191c7824 */ /* 0x000fe200078e021c */
[----:B------:R-:W-:Y:S01]  /*40f0*/  FSEL R30, R29, RZ, P1 ;  /* 0x000000ff1d1e7208 */ /* 0x000fe20000800000 */
[----:B------:R-:W-:Y:S01]  /*4100*/  IMAD R25, R25, 0x4, R38 ;  /* 0x0000000419197824 */ /* 0x000fe200078e0226 */
[C---:B------:R-:W-:Y:S01]  /*4110*/  FSETP.GEU.AND P1, PT, R10.reuse, -R65, PT ;  /* 0x800000410a00720b */ /* 0x040fe20003f2e000 */
[----:B------:R-:W-:Y:S01]  /*4120*/  FADD R10, R10, R65 ;  /* 0x000000410a0a7221 */ /* 0x000fe20000000000 */
[----:B------:R-:W-:-:S02]  /*4130*/  FSEL R38, R31, RZ, P0 ;  /* 0x000000ff1f267208 */ /* 0x000fc40000000000 */
[C---:B------:R-:W-:Y:S01]  /*4140*/  FSETP.GEU.AND P0, PT, R9.reuse, -R66, PT ;  /* 0x800000420900720b */ /* 0x040fe20003f0e000 */
[----:B------:R-:W-:Y:S01]  /*4150*/  FADD R9, R9, R66 ;  /* 0x0000004209097221 */ /* 0x000fe20000000000 */
[----:B------:R-:W-:Y:S01]  /*4160*/  FADD R5, R8, R63 ;  /* 0x0000003f08057221 */ /* 0x000fe20000000000 */
[----:B------:R-:W-:Y:S02]  /*4170*/  FSEL R10, R10, RZ, P1 ;  /* 0x000000ff0a0a7208 */ /* 0x000fe40000800000 */
[----:B------:R-:W-:Y:S01]  /*4180*/  FSETP.GEU.AND P1, PT, R8, -R63, PT ;  /* 0x8000003f0800720b */ /* 0x000fe20003f2e000 */
[----:B0-----:R-:W-:Y:S01]  /*4190*/  FADD R11, R19, R34 ;  /* 0x00000022130b7221 */ /* 0x001fe20000000000 */
[----:B------:R-:W-:Y:S02]  /*41a0*/  FSEL R8, R9, RZ, P0 ;  /* 0x000000ff09087208 */ /* 0x000fe40000000000 */
[----:B------:R-:W-:Y:S02]  /*41b0*/  FSETP.GEU.AND P0, PT, R19, -R34, PT ;  /* 0x800000221300720b */ /* 0x000fe40003f0e000 */
[----:B------:R-:W-:-:S02]  /*41c0*/  FSEL R34, R5, RZ, P1 ;  /* 0x000000ff05227208 */ /* 0x000fc40000800000 */
[C---:B------:R-:W-:Y:S01]  /*41d0*/  FSETP.GEU.AND P1, PT, R18.reuse, -R37, PT ;  /* 0x800000251200720b */ /* 0x040fe20003f2e000 */
[----:B------:R-:W-:Y:S01]  /*41e0*/  FADD R18, R18, R37 ;  /* 0x0000002512127221 */ /* 0x000fe20000000000 */
[----:B------:R-:W-:Y:S02]  /*41f0*/  FSEL R40, R11, RZ, P0 ;  /* 0x000000ff0b287208 */ /* 0x000fe40000000000 */
[C---:B------:R-:W-:Y:S01]  /*4200*/  FSETP.GEU.AND P0, PT, R17.reuse, -R32, PT ;  /* 0x800000201100720b */ /* 0x040fe20003f0e000 */
[----:B------:R-:W-:Y:S01]  /*4210*/  FADD R17, R17, R32 ;  /* 0x0000002011117221 */ /* 0x000fe20000000000 */
[----:B------:R-:W-:Y:S01]  /*4220*/  FADD R5, R16, R33 ;  /* 0x0000002110057221 */ /* 0x000fe20000000000 */
[----:B------:R-:W-:Y:S02]  /*4230*/  FSEL R32, R18, RZ, P1 ;  /* 0x000000ff12207208 */ /* 0x000fe40000800000 */
[----:B------:R-:W-:Y:S01]  /*4240*/  FSETP.GEU.AND P1, PT, R16, -R33, PT ;  /* 0x800000211000720b */ /* 0x000fe20003f2e000 */
[----:B-1----:R-:W-:Y:S01]  /*4250*/  FADD R9, R22, R15 ;  /* 0x0000000f16097221 */ /* 0x002fe20000000000 */
[----:B------:R-:W-:-:S02]  /*4260*/  FSEL R42, R17, RZ, P0 ;  /* 0x000000ff112a7208 */ /* 0x000fc40000000000 */
[----:B------:R-:W-:Y:S02]  /*4270*/  FSEL R44, R5, RZ, P1 ;  /* 0x000000ff052c7208 */ /* 0x000fe40000800000 */
[C---:B------:R-:W-:Y:S01]  /*4280*/  FSETP.GEU.AND P1, PT, R21.reuse, -R14, PT ;  /* 0x8000000e1500720b */ /* 0x040fe20003f2e000 */
[----:B------:R-:W-:Y:S01]  /*4290*/  FADD R14, R21, R14 ;  /* 0x0000000e150e7221 */ /* 0x000fe20000000000 */
[----:B------:R-:W-:-:S04]  /*42a0*/  FSETP.GEU.AND P0, PT, R22, -R15, PT ;  /* 0x8000000f1600720b */ /* 0x000fc80003f0e000 */
[----:B------:R-:W-:Y:S02]  /*42b0*/  FSEL R46, R9, RZ, P0 ;  /* 0x000000ff092e7208 */ /* 0x000fe40000000000 */
[----:B------:R-:W-:Y:S02]  /*42c0*/  FSEL R48, R14, RZ, P1 ;  /* 0x000000ff0e307208 */ /* 0x000fe40000800000 */
[C---:B------:R-:W-:Y:S01]  /*42d0*/  FSETP.GEU.AND P0, PT, R20.reuse, -R3, PT ;  /* 0x800000031400720b */ /* 0x040fe20003f0e000 */
[----:B------:R-:W-:Y:S01]  /*42e0*/  FADD R20, R20, R3 ;  /* 0x0000000314147221 */ /* 0x000fe20000000000 */
[C---:B------:R-:W-:Y:S01]  /*42f0*/  FSETP.GEU.AND P1, PT, R23.reuse, -R24, PT ;  /* 0x800000181700720b */ /* 0x040fe20003f2e000 */
[----:B------:R-:W-:Y:S01]  /*4300*/  FADD R23, R23, R24 ;  /* 0x0000001817177221 */ /* 0x000fe20000000000 */
[----:B------:R-:W-:Y:S01]  /*4310*/  LOP3.LUT R3, R13, 0xff, RZ, 0xc0, !PT ;  /* 0x000000ff0d037812 */ /* 0x000fe200078ec0ff */
[----:B------:R-:W0:Y:S01]  /*4320*/  LDC.64 R14, c[0x0][0x268] ;  /* 0x00009a00ff0e7b82 */ /* 0x000e220000000a00 */
[----:B------:R-:W-:-:S02]  /*4330*/  FSEL R50, R20, RZ, P0 ;  /* 0x000000ff14327208 */ /* 0x000fc40000000000 */
[----:B------:R-:W-:Y:S02]  /*4340*/  LEA R3, R3, UR4, 0x2 ;  /* 0x0000000403037c11 */ /* 0x000fe4000f8e10ff */
[----:B------:R-:W-:-:S03]  /*4350*/  FSEL R24, R23, RZ, P1 ;  /* 0x000000ff17187208 */ /* 0x000fc60000800000 */
[----:B------:R-:W-:Y:S04]  /*4360*/  STS [R3], R30 ;  /* 0x0000001e03007388 */ /* 0x000fe80000000800 */
[----:B------:R1:W-:Y:S04]  /*4370*/  STS [R3+0x404], R4 ;  /* 0x0004040403007388 */ /* 0x0003e80000000800 */
[----:B------:R-:W-:Y:S04]  /*4380*/  STS [R3+0x808], R6 ;  /* 0x0008080603007388 */ /* 0x000fe80000000800 */
        /* <DEDUP_REMOVED lines=12> */
[----:B------:R2:W-:Y:S01]  /*4450*/  STS [R3+0x3c3c], R24 ;  /* 0x003c3c1803007388 */ /* 0x0005e20000000800 */
[----:B------:R-:W-:Y:S01]  /*4460*/  BAR.SYNC.DEFER_BLOCKING 0x0 ;  /* 0x0000000000007b1d */ /* 0x000fe20000010000 */
[----:B------:R-:W-:-:S02]  /*4470*/  FSETP.GTU.AND P1, PT, R6, RZ, PT ;  /* 0x000000ff0600720b */ /* 0x000fc40003f2c000 */
[----:B------:R-:W-:Y:S02]  /*4480*/  FSETP.GTU.AND P0, PT, R64, RZ, PT ;  /* 0x000000ff4000720b */ /* 0x000fe40003f0c000 */
[----:B------:R-:W-:Y:S02]  /*4490*/  SEL R52, RZ, 0x1, P1 ;  /* 0x00000001ff347807 */ /* 0x000fe40000800000 */
[----:B------:R-:W-:Y:S02]  /*44a0*/  FSETP.GTU.AND P1, PT, R4, RZ, PT ;  /* 0x000000ff0400720b */ /* 0x000fe40003f2c000 */
[----:B------:R-:W-:Y:S02]  /*44b0*/  SEL R13, RZ, 0x1, P0 ;  /* 0x00000001ff0d7807 */ /* 0x000fe40000000000 */
[----:B------:R-:W-:Y:S02]  /*44c0*/  SEL R29, RZ, 0x1, P1 ;  /* 0x00000001ff1d7807 */ /* 0x000fe40000800000 */
[----:B-1----:R-:W-:Y:S01]  /*44d0*/  LEA R4, R7, UR4, 0x2 ;  /* 0x0000000407047c11 */ /* 0x002fe2000f8e10ff */
[----:B------:R-:W-:Y:S01]  /*44e0*/  ULDC.64 UR4, c[0x0][0x270] ;  /* 0x00009c0000047ab9 */ /* 0x000fe20000000a00 */
[----:B------:R-:W-:-:S02]  /*44f0*/  FSETP.GTU.AND P0, PT, R30, RZ, PT ;  /* 0x000000ff1e00720b */ /* 0x000fc40003f0c000 */
[----:B------:R-:W-:Y:S02]  /*4500*/  FSETP.GTU.AND P1, PT, R38, RZ, PT ;  /* 0x000000ff2600720b */ /* 0x000fe40003f2c000 */
[----:B------:R-:W-:Y:S02]  /*4510*/  SEL R54, RZ, 0x1, P0 ;  /* 0x00000001ff367807 */ /* 0x000fe40000000000 */
[----:B------:R-:W-:Y:S02]  /*4520*/  SEL R30, RZ, 0x1, P1 ;  /* 0x00000001ff1e7807 */ /* 0x000fe40000800000 */
[----:B------:R-:W-:Y:S01]  /*4530*/  FSETP.GTU.AND P0, PT, R8, RZ, PT ;  /* 0x000000ff0800720b */ /* 0x000fe20003f0c000 */
[----:B------:R-:W-:Y:S01]  /*4540*/  LDS R4, [R4] ;  /* 0x0000000004047984 */ /* 0x000fe20000000800 */
[----:B------:R-:W-:-:S03]  /*4550*/  FSETP.GTU.AND P1, PT, R10, RZ, PT ;  /* 0x000000ff0a00720b */ /* 0x000fc60003f2c000 */
[----:B------:R-:W-:Y:S04]  /*4560*/  LDS R5, [R28+0x4] ;  /* 0x000004001c057984 */ /* 0x000fe80000000800 */
[----:B------:R-:W-:Y:S04]  /*4570*/  LDS R6, [R28+0x8] ;  /* 0x000008001c067984 */ /* 0x000fe80000000800 */
[----:B------:R1:W3:Y:S04]  /*4580*/  LDS R7, [R28+0xc] ;  /* 0x00000c001c077984 */ /* 0x0002e80000000800 */
[----:B------:R-:W-:Y:S04]  /*4590*/  LDS R8, [R27+0x1000] ;  /* 0x001000001b087984 */ /* 0x000fe80000000800 */
[----:B------:R-:W-:Y:S04]  /*45a0*/  LDS R9, [R27+0x1004] ;  /* 0x001004001b097984 */ /* 0x000fe80000000800 */
[----:B------:R-:W-:Y:S04]  /*45b0*/  LDS R10, [R27+0x1008] ;  /* 0x001008001b0a7984 */ /* 0x000fe80000000800 */
[----:B------:R-:W4:Y:S04]  /*45c0*/  LDS R11, [R27+0x100c] ;  /* 0x00100c001b0b7984 */ /* 0x000f280000000800 */
[----:B------:R-:W-:Y:S04]  /*45d0*/  LDS R16, [R26+0x2000] ;  /* 0x002000001a107984 */ /* 0x000fe80000000800 */
[----:B------:R-:W-:Y:S04]  /*45e0*/  LDS R17, [R26+0x2004] ;  /* 0x002004001a117984 */ /* 0x000fe80000000800 */
[----:B------:R-:W-:Y:S04]  /*45f0*/  LDS R18, [R26+0x2008] ;  /* 0x002008001a127984 */ /* 0x000fe80000000800 */
[----:B------:R5:W0:Y:S01]  /*4600*/  LDS R19, [R26+0x200c] ;  /* 0x00200c001a137984 */ /* 0x000a220000000800 */
[----:B------:R-:W-:-:S03]  /*4610*/  SEL R31, RZ, 0x1, P1 ;  /* 0x00000001ff1f7807 */ /* 0x000fc60000800000 */
[----:B------:R-:W-:Y:S04]  /*4620*/  LDS R20, [R25+0x3000] ;  /* 0x0030000019147984 */ /* 0x000fe80000000800 */
[----:B------:R-:W-:Y:S04]  /*4630*/  LDS R21, [R25+0x3004] ;  /* 0x0030040019157984 */ /* 0x000fe80000000800 */
[----:B------:R-:W-:Y:S04]  /*4640*/  LDS R22, [R25+0x3008] ;  /* 0x0030080019167984 */ /* 0x000fe80000000800 */
[----:B------:R0:W3:Y:S01]  /*4650*/  LDS R23, [R25+0x300c] ;  /* 0x00300c0019177984 */ /* 0x0000e20000000800 */
[----:B------:R-:W-:-:S02]  /*4660*/  FSETP.GTU.AND P1, PT, R34, RZ, PT ;  /* 0x000000ff2200720b */ /* 0x000fc40003f2c000 */
[----:B--2---:R-:W-:Y:S02]  /*4670*/  SEL R3, RZ, 0x1, P0 ;  /* 0x00000001ff037807 */ /* 0x004fe40000000000 */
[----:B------:R-:W-:Y:S02]  /*4680*/  FSETP.GTU.AND P0, PT, R40, RZ, PT ;  /* 0x000000ff2800720b */ /* 0x000fe40003f0c000 */
[----:B-1----:R-:W-:Y:S02]  /*4690*/  SEL R28, RZ, 0x1, P1 ;  /* 0x00000001ff1c7807 */ /* 0x002fe40000800000 */
[----:B------:R-:W-:Y:S02]  /*46a0*/  FSETP.GTU.AND P1, PT, R32, RZ, PT ;  /* 0x000000ff2000720b */ /* 0x000fe40003f2c000 */
[----:B-----5:R-:W-:Y:S02]  /*46b0*/  SEL R26, RZ, 0x1, P0 ;  /* 0x00000001ff1a7807 */ /* 0x020fe40000000000 */
[----:B------:R-:W-:-:S02]  /*46c0*/  FSETP.GTU.AND P0, PT, R42, RZ, PT ;  /* 0x000000ff2a00720b */ /* 0x000fc40003f0c000 */
[----:B------:R-:W-:Y:S02]  /*46d0*/  SEL R27, RZ, 0x1, P1 ;  /* 0x00000001ff1b7807 */ /* 0x000fe40000800000 */
[----:B------:R-:W-:Y:S02]  /*46e0*/  FSETP.GTU.AND P1, PT, R44, RZ, PT ;  /* 0x000000ff2c00720b */ /* 0x000fe40003f2c000 */
[----:B------:R-:W-:Y:S02]  /*46f0*/  PRMT R52, R52, 0x3340, R13 ;  /* 0x0000334034347816 */ /* 0x000fe4000000000d */
[----:B------:R-:W-:Y:S02]  /*4700*/  SEL R13, RZ, 0x1, P0 ;  /* 0x00000001ff0d7807 */ /* 0x000fe40000000000 */
[----:B------:R-:W-:Y:S02]  /*4710*/  FSETP.GTU.AND P0, PT, R24, RZ, PT ;  /* 0x000000ff1800720b */ /* 0x000fe40003f0c000 */
[----:B------:R-:W-:-:S02]  /*4720*/  SEL R24, RZ, 0x1, P1 ;  /* 0x00000001ff187807 */ /* 0x000fc40000800000 */
[----:B------:R-:W-:Y:S02]  /*4730*/  FSETP.GTU.AND P1, PT, R46, RZ, PT ;  /* 0x000000ff2e00720b */ /* 0x000fe40003f2c000 */
[----:B0-----:R-:W-:Y:S02]  /*4740*/  SEL R25, RZ, 0x1, P0 ;  /* 0x00000001ff197807 */ /* 0x001fe40000000000 */
[----:B------:R-:W-:Y:S02]  /*4750*/  SEL R32, RZ, 0x1, P1 ;  /* 0x00000001ff207807 */ /* 0x000fe40000800000 */
[----:B------:R-:W-:Y:S02]  /*4760*/  FSETP.GTU.AND P0, PT, R48, RZ, PT ;  /* 0x000000ff3000720b */ /* 0x000fe40003f0c000 */
[----:B------:R-:W-:Y:S02]  /*4770*/  FSETP.GTU.AND P1, PT, R50, RZ, PT ;  /* 0x000000ff3200720b */ /* 0x000fe40003f2c000 */
[----:B------:R-:W-:-:S02]  /*4780*/  PRMT R30, R31, 0x3340, R30 ;  /* 0x000033401f1e7816 */ /* 0x000fc4000000001e */
[----:B------:R-:W-:Y:S02]  /*4790*/  PRMT R31, R28, 0x3340, R3 ;  /* 0x000033401c1f7816 */ /* 0x000fe40000000003 */
[----:B------:R-:W-:Y:S02]  /*47a0*/  SEL R3, RZ, 0x1, P0 ;  /* 0x00000001ff037807 */ /* 0x000fe40000000000 */
[----:B------:R-:W-:Y:S02]  /*47b0*/  SEL R34, RZ, 0x1, P1 ;  /* 0x00000001ff227807 */ /* 0x000fe40000800000 */
[----:B------:R-:W-:Y:S01]  /*47c0*/  PRMT R33, R24, 0x3340, R13 ;  /* 0x0000334018217816 */ /* 0x000fe2000000000d */
[----:B------:R-:W-:Y:S01]  /*47d0*/  IMAD.WIDE R12, R12, 0x4, R14 ;  /* 0x000000040c0c7825 */ /* 0x000fe200078e020e */
[----:B------:R-:W-:Y:S02]  /*47e0*/  PRMT R37, R34, 0x3340, R3 ;  /* 0x0000334022257816 */ /* 0x000fe40000000003 */
[----:B------:R-:W-:Y:S01]  /*47f0*/  PRMT R32, R32, 0x3340, R25 ;  /* 0x0000334020207816 */ /* 0x000fe20000000019 */
[----:B------:R-:W-:Y:S01]  /*4800*/  IMAD.WIDE R2, R2, 0x4, R14 ;  /* 0x0000000402027825 */ /* 0x000fe200078e020e */
[----:B------:R-:W-:-:S03]  /*4810*/  PRMT R28, R27, 0x3340, R26 ;  /* 0x000033401b1c7816 */ /* 0x000fc6000000001a */
[--C-:B------:R-:W-:Y:S01]  /*4820*/  IMAD.WIDE R24, R0, 0x4, R14.reuse ;  /* 0x0000000400187825 */ /* 0x100fe200078e020e */
[----:B------:R-:W-:Y:S01]  /*4830*/  IADD3 R26, P0, R36, UR4, RZ ;  /* 0x00000004241a7c10 */ /* 0x000fe2000ff1e0ff */
[----:B---3--:R0:W-:Y:S02]  /*4840*/  @P6 STG.E.128 desc[UR6][R12.64], R4 ;  /* 0x000000040c006986 */ /* 0x0081e4000c101d06 */
[----:B------:R-:W-:Y:S01]  /*4850*/  IMAD.WIDE R14, R35, 0x4, R14 ;  /* 0x00000004230e7825 */ /* 0x000fe200078e020e */
[----:B------:R-:W-:Y:S01]  /*4860*/  PRMT R29, R54, 0x3340, R29 ;  /* 0x00003340361d7816 */ /* 0x000fe2000000001d */
[----:B----4-:R0:W-:Y:S01]  /*4870*/  @P2 STG.E.128 desc[UR6][R2.64], R8 ;  /* 0x0000000802002986 */ /* 0x0101e2000c101d06 */
[----:B------:R-:W-:-:S03]  /*4880*/  LEA.HI.X.SX32 R27, R36, UR5, 0x1, P0 ;  /* 0x00000005241b7c11 */ /* 0x000fc600080f0eff */
[----:B------:R0:W-:Y:S01]  /*4890*/  @P3 STG.E.128 desc[UR6][R24.64], R16 ;  /* 0x0000001018003986 */ /* 0x0001e2000c101d06 */
[----:B------:R-:W-:-:S03]  /*48a0*/  PRMT R52, R29, 0x5410, R52 ;  /* 0x000054101d347816 */ /* 0x000fc60000000034 */
[----:B------:R0:W-:Y:S01]  /*48b0*/  @P4 STG.E.128 desc[UR6][R14.64], R20 ;  /* 0x000000140e004986 */ /* 0x0001e2000c101d06 */
[----:B------:R-:W-:Y:S02]  /*48c0*/  PRMT R53, R31, 0x5410, R30 ;  /* 0x000054101f357816 */ /* 0x000fe4000000001e */
[----:B------:R-:W-:Y:S02]  /*48d0*/  PRMT R54, R33, 0x5410, R28 ;  /* 0x0000541021367816 */ /* 0x000fe4000000001c */
[----:B------:R-:W-:Y:S01]  /*48e0*/  PRMT R55, R37, 0x5410, R32 ;  /* 0x0000541025377816 */ /* 0x000fe20000000020 */
[----:B0-----:R-:W-:Y:S06]  /*48f0*/  @!P5 EXIT ;  /* 0x000000000000d94d */ /* 0x001fec0003800000 */
[----:B------:R-:W-:Y:S01]  /*4900*/  STG.E.128 desc[UR6][R26.64], R52 ;  /* 0x000000341a007986 */ /* 0x000fe2000c101d06 */
[----:B------:R-:W-:Y:S05]  /*4910*/  EXIT ;  /* 0x000000000000794d */ /* 0x000fea0003800000 */
.L_x_0:
[----:B------:R-:W-:-:S00]  /*4920*/  BRA `(.L_x_0) ;  /* 0xfffffffc00fc7947 */ /* 0x000fc0000383ffff */
[----:B------:R-:W-:-:S00]  /*4930*/  NOP ;  /* 0x0000000000007918 */ /* 0x000fc00000000000 */
        /* <DEDUP_REMOVED lines=12> */
.L_x_1:


//--------------------- .nv.global.init           --------------------------
	.section	.nv.global.init,"aw",@progbits
.nv.global.init:
	.type		_$_str,@object
	.size		_$_str,(_$_str_$_2 - _$_str)
_$_str:
        /*0000*/ 	.byte	0x5f, 0x5f, 0x43, 0x55, 0x44, 0x41, 0x5f, 0x46, 0x54, 0x5a, 0x00
	.type		_$_str_$_2,@object
	.size		_$_str_$_2,(.L_1 - _$_str_$_2)
_$_str_$_2:
        /*000b*/ 	.byte	0x5f, 0x5f, 0x43, 0x55, 0x44, 0x41, 0x5f, 0x50, 0x52, 0x45, 0x43, 0x5f, 0x53, 0x51, 0x52, 0x54
        /*001b*/ 	.byte	0x00
.L_1:


//--------------------- .nv.shared.triton_poi_fused_add_cat_clone_relu_threshold_backward_24 --------------------------
	.section	.nv.shared.triton_poi_fused_add_cat_clone_relu_threshold_backward_24,"aw",@nobits
	.sectionflags	@""
	.align	16
	.zero		1024


//--------------------- .nv.constant0.triton_poi_fused_add_cat_clone_relu_threshold_backward_24 --------------------------
	.section	.nv.constant0.triton_poi_fused_add_cat_clone_relu_threshold_backward_24,"a",@progbits
	.sectionflags	@""
	.align	4
.nv.constant0.triton_poi_fused_add_cat_clone_relu_threshold_backward_24:
	.zero		640
